//
// Generated by NVIDIA NVVM Compiler
//
// Compiler Build ID: CL-36424714
// Cuda compilation tools, release 13.0, V13.0.88
// Based on NVVM 20.0.0
//

.version 9.0
.target sm_100
.address_size 64

	// .globl	_Z7reorderP7ComplexS0_i
.global .align 4 .b8 __cudart_i2opi_f[24] = {65, 144, 67, 60, 153, 149, 98, 219, 192, 221, 52, 245, 209, 87, 39, 252, 41, 21, 68, 78, 110, 131, 249, 162};

.visible .entry _Z7reorderP7ComplexS0_i(
	.param .u64 .ptr .align 1 _Z7reorderP7ComplexS0_i_param_0,
	.param .u64 .ptr .align 1 _Z7reorderP7ComplexS0_i_param_1,
	.param .u32 _Z7reorderP7ComplexS0_i_param_2
)
{
	.reg .pred 	%p<5>;
	.reg .b32 	%r<31>;
	.reg .b32 	%f<3>;
	.reg .b64 	%rd<21>;

	ld.param.u64 	%rd9, [_Z7reorderP7ComplexS0_i_param_0];
	ld.param.u64 	%rd10, [_Z7reorderP7ComplexS0_i_param_1];
	ld.param.u32 	%r11, [_Z7reorderP7ComplexS0_i_param_2];
	mov.u32 	%r12, %tid.x;
	mov.u32 	%r13, %ctaid.x;
	mov.u32 	%r14, %ntid.x;
	mad.lo.s32 	%r15, %r13, %r14, %r12;
	cvt.u64.u32 	%rd1, %r15;
	mul.lo.s32 	%r16, %r11, %r11;
	setp.ge.u32 	%p1, %r15, %r16;
	@%p1 bra 	$L__BB0_8;
	cvt.s64.s32 	%rd2, %r11;
	and.b64  	%rd11, %rd2, -4294967296;
	setp.ne.s64 	%p2, %rd11, 0;
	@%p2 bra 	$L__BB0_3;
	cvt.u32.u64 	%r17, %rd2;
	cvt.u32.u64 	%r18, %rd1;
	div.u32 	%r19, %r18, %r17;
	mul.lo.s32 	%r20, %r19, %r17;
	sub.s32 	%r21, %r18, %r20;
	cvt.u64.u32 	%rd19, %r19;
	cvt.u64.u32 	%rd20, %r21;
	bra.uni 	$L__BB0_4;
$L__BB0_3:
	div.s64 	%rd19, %rd1, %rd2;
	mul.lo.s64 	%rd12, %rd19, %rd2;
	sub.s64 	%rd20, %rd1, %rd12;
$L__BB0_4:
	cvt.u32.u64 	%r1, %rd19;
	add.s32 	%r28, %r11, -1;
	setp.eq.s32 	%p3, %r28, 0;
	mov.b32 	%r30, 0;
	@%p3 bra 	$L__BB0_7;
	cvt.u32.u64 	%r27, %rd20;
	mov.b32 	%r30, 0;
$L__BB0_6:
	shl.b32 	%r24, %r30, 1;
	and.b32  	%r25, %r27, 1;
	or.b32  	%r30, %r25, %r24;
	shr.u32 	%r27, %r27, 1;
	shr.u32 	%r9, %r28, 1;
	setp.gt.u32 	%p4, %r28, 1;
	mov.u32 	%r28, %r9;
	@%p4 bra 	$L__BB0_6;
$L__BB0_7:
	mad.lo.s32 	%r26, %r11, %r1, %r30;
	cvta.to.global.u64 	%rd13, %rd10;
	mul.wide.s32 	%rd14, %r26, 8;
	add.s64 	%rd15, %rd13, %rd14;
	cvta.to.global.u64 	%rd16, %rd9;
	shl.b64 	%rd17, %rd1, 3;
	add.s64 	%rd18, %rd16, %rd17;
	ld.global.f32 	%f1, [%rd18];
	ld.global.f32 	%f2, [%rd18+4];
	st.global.f32 	[%rd15], %f1;
	st.global.f32 	[%rd15+4], %f2;
$L__BB0_8:
	ret;

}
	// .globl	_Z6CountWP7Complexi
.visible .entry _Z6CountWP7Complexi(
	.param .u64 .ptr .align 1 _Z6CountWP7Complexi_param_0,
	.param .u32 _Z6CountWP7Complexi_param_1
)
{
	.local .align 4 .b8 	__local_depot1[28];
	.reg .b64 	%SP;
	.reg .b64 	%SPL;
	.reg .pred 	%p<18>;
	.reg .b32 	%r<87>;
	.reg .b32 	%f<55>;
	.reg .b64 	%rd<45>;
	.reg .b64 	%fd<5>;

	mov.u64 	%SPL, __local_depot1;
	ld.param.u64 	%rd16, [_Z6CountWP7Complexi_param_0];
	ld.param.u32 	%r30, [_Z6CountWP7Complexi_param_1];
	add.u64 	%rd1, %SPL, 0;
	mov.u32 	%r31, %tid.x;
	mov.u32 	%r32, %ctaid.x;
	mov.u32 	%r33, %ntid.x;
	mad.lo.s32 	%r1, %r32, %r33, %r31;
	shr.u32 	%r34, %r30, 31;
	add.s32 	%r35, %r30, %r34;
	shr.s32 	%r2, %r35, 1;
	setp.ge.s32 	%p1, %r1, %r2;
	@%p1 bra 	$L__BB1_18;
	cvt.rn.f32.s32 	%f11, %r1;
	mul.f32 	%f12, %f11, 0f40C90FDB;
	cvt.rn.f32.s32 	%f13, %r30;
	div.rn.f32 	%f1, %f12, %f13;
	mul.f32 	%f14, %f1, 0f3F22F983;
	cvt.rni.s32.f32 	%r86, %f14;
	cvt.rn.f32.s32 	%f15, %r86;
	fma.rn.f32 	%f16, %f15, 0fBFC90FDA, %f1;
	fma.rn.f32 	%f17, %f15, 0fB3A22168, %f16;
	fma.rn.f32 	%f54, %f15, 0fA7C234C5, %f17;
	abs.f32 	%f3, %f1;
	setp.ltu.f32 	%p2, %f3, 0f47CE4780;
	mov.u32 	%r82, %r86;
	mov.f32 	%f53, %f54;
	@%p2 bra 	$L__BB1_9;
	setp.neu.f32 	%p3, %f3, 0f7F800000;
	@%p3 bra 	$L__BB1_4;
	mov.f32 	%f20, 0f00000000;
	mul.rn.f32 	%f53, %f1, %f20;
	mov.b32 	%r82, 0;
	bra.uni 	$L__BB1_9;
$L__BB1_4:
	mov.b32 	%r4, %f1;
	shl.b32 	%r37, %r4, 8;
	or.b32  	%r5, %r37, -2147483648;
	mov.b64 	%rd41, 0;
	mov.b32 	%r79, 0;
	mov.u64 	%rd39, __cudart_i2opi_f;
	mov.u64 	%rd40, %rd1;
$L__BB1_5:
	.pragma "nounroll";
	ld.global.nc.u32 	%r38, [%rd39];
	mad.wide.u32 	%rd20, %r38, %r5, %rd41;
	shr.u64 	%rd41, %rd20, 32;
	st.local.u32 	[%rd40], %rd20;
	add.s32 	%r79, %r79, 1;
	add.s64 	%rd40, %rd40, 4;
	add.s64 	%rd39, %rd39, 4;
	setp.ne.s32 	%p4, %r79, 6;
	@%p4 bra 	$L__BB1_5;
	shr.u32 	%r39, %r4, 23;
	st.local.u32 	[%rd1+24], %rd41;
	and.b32  	%r8, %r39, 31;
	and.b32  	%r40, %r39, 224;
	add.s32 	%r41, %r40, -128;
	shr.u32 	%r42, %r41, 5;
	mul.wide.u32 	%rd21, %r42, 4;
	sub.s64 	%rd8, %rd1, %rd21;
	ld.local.u32 	%r80, [%rd8+24];
	ld.local.u32 	%r81, [%rd8+20];
	setp.eq.s32 	%p5, %r8, 0;
	@%p5 bra 	$L__BB1_8;
	shf.l.wrap.b32 	%r80, %r81, %r80, %r8;
	ld.local.u32 	%r43, [%rd8+16];
	shf.l.wrap.b32 	%r81, %r43, %r81, %r8;
$L__BB1_8:
	shr.u32 	%r44, %r80, 30;
	shf.l.wrap.b32 	%r45, %r81, %r80, 2;
	shl.b32 	%r46, %r81, 2;
	shr.u32 	%r47, %r45, 31;
	add.s32 	%r48, %r47, %r44;
	neg.s32 	%r49, %r48;
	setp.lt.s32 	%p6, %r4, 0;
	selp.b32 	%r82, %r49, %r48, %p6;
	xor.b32  	%r50, %r45, %r4;
	shr.s32 	%r51, %r45, 31;
	xor.b32  	%r52, %r51, %r45;
	xor.b32  	%r53, %r51, %r46;
	cvt.u64.u32 	%rd22, %r52;
	shl.b64 	%rd23, %rd22, 32;
	cvt.u64.u32 	%rd24, %r53;
	or.b64  	%rd25, %rd23, %rd24;
	cvt.rn.f64.s64 	%fd1, %rd25;
	mul.f64 	%fd2, %fd1, 0d3BF921FB54442D19;
	cvt.rn.f32.f64 	%f18, %fd2;
	neg.f32 	%f19, %f18;
	setp.lt.s32 	%p7, %r50, 0;
	selp.f32 	%f53, %f19, %f18, %p7;
$L__BB1_9:
	setp.ltu.f32 	%p8, %f3, 0f47CE4780;
	add.s32 	%r55, %r82, 1;
	mul.rn.f32 	%f21, %f53, %f53;
	and.b32  	%r56, %r82, 1;
	setp.eq.b32 	%p9, %r56, 1;
	selp.f32 	%f22, %f53, 0f3F800000, %p9;
	fma.rn.f32 	%f23, %f21, %f22, 0f00000000;
	fma.rn.f32 	%f24, %f21, 0f37CBAC00, 0fBAB607ED;
	selp.f32 	%f25, 0fB94D4153, %f24, %p9;
	selp.f32 	%f26, 0f3C0885E4, 0f3D2AAABB, %p9;
	fma.rn.f32 	%f27, %f25, %f21, %f26;
	selp.f32 	%f28, 0fBE2AAAA8, 0fBEFFFFFF, %p9;
	fma.rn.f32 	%f29, %f27, %f21, %f28;
	fma.rn.f32 	%f30, %f29, %f23, %f22;
	and.b32  	%r57, %r55, 2;
	setp.eq.s32 	%p10, %r57, 0;
	mov.f32 	%f31, 0f00000000;
	sub.f32 	%f32, %f31, %f30;
	selp.f32 	%f7, %f30, %f32, %p10;
	@%p8 bra 	$L__BB1_17;
	setp.neu.f32 	%p11, %f3, 0f7F800000;
	@%p11 bra 	$L__BB1_12;
	mov.f32 	%f35, 0f00000000;
	mul.rn.f32 	%f54, %f1, %f35;
	mov.b32 	%r86, 0;
	bra.uni 	$L__BB1_17;
$L__BB1_12:
	mov.b32 	%r17, %f1;
	shl.b32 	%r59, %r17, 8;
	or.b32  	%r18, %r59, -2147483648;
	mov.b64 	%rd44, 0;
	mov.b32 	%r83, 0;
	mov.u64 	%rd42, __cudart_i2opi_f;
	mov.u64 	%rd43, %rd1;
$L__BB1_13:
	.pragma "nounroll";
	ld.global.nc.u32 	%r60, [%rd42];
	mad.wide.u32 	%rd28, %r60, %r18, %rd44;
	shr.u64 	%rd44, %rd28, 32;
	st.local.u32 	[%rd43], %rd28;
	add.s32 	%r83, %r83, 1;
	add.s64 	%rd43, %rd43, 4;
	add.s64 	%rd42, %rd42, 4;
	setp.ne.s32 	%p12, %r83, 6;
	@%p12 bra 	$L__BB1_13;
	shr.u32 	%r61, %r17, 23;
	st.local.u32 	[%rd1+24], %rd44;
	and.b32  	%r21, %r61, 31;
	and.b32  	%r62, %r61, 224;
	add.s32 	%r63, %r62, -128;
	shr.u32 	%r64, %r63, 5;
	mul.wide.u32 	%rd29, %r64, 4;
	sub.s64 	%rd15, %rd1, %rd29;
	ld.local.u32 	%r84, [%rd15+24];
	ld.local.u32 	%r85, [%rd15+20];
	setp.eq.s32 	%p13, %r21, 0;
	@%p13 bra 	$L__BB1_16;
	shf.l.wrap.b32 	%r84, %r85, %r84, %r21;
	ld.local.u32 	%r65, [%rd15+16];
	shf.l.wrap.b32 	%r85, %r65, %r85, %r21;
$L__BB1_16:
	shr.u32 	%r66, %r84, 30;
	shf.l.wrap.b32 	%r67, %r85, %r84, 2;
	shl.b32 	%r68, %r85, 2;
	shr.u32 	%r69, %r67, 31;
	add.s32 	%r70, %r69, %r66;
	neg.s32 	%r71, %r70;
	setp.lt.s32 	%p14, %r17, 0;
	selp.b32 	%r86, %r71, %r70, %p14;
	xor.b32  	%r72, %r67, %r17;
	shr.s32 	%r73, %r67, 31;
	xor.b32  	%r74, %r73, %r67;
	xor.b32  	%r75, %r73, %r68;
	cvt.u64.u32 	%rd30, %r74;
	shl.b64 	%rd31, %rd30, 32;
	cvt.u64.u32 	%rd32, %r75;
	or.b64  	%rd33, %rd31, %rd32;
	cvt.rn.f64.s64 	%fd3, %rd33;
	mul.f64 	%fd4, %fd3, 0d3BF921FB54442D19;
	cvt.rn.f32.f64 	%f33, %fd4;
	neg.f32 	%f34, %f33;
	setp.lt.s32 	%p15, %r72, 0;
	selp.f32 	%f54, %f34, %f33, %p15;
$L__BB1_17:
	mul.rn.f32 	%f36, %f54, %f54;
	and.b32  	%r77, %r86, 1;
	setp.eq.b32 	%p16, %r77, 1;
	selp.f32 	%f37, 0f3F800000, %f54, %p16;
	fma.rn.f32 	%f38, %f36, %f37, 0f00000000;
	fma.rn.f32 	%f39, %f36, 0f37CBAC00, 0fBAB607ED;
	selp.f32 	%f40, %f39, 0fB94D4153, %p16;
	selp.f32 	%f41, 0f3D2AAABB, 0f3C0885E4, %p16;
	fma.rn.f32 	%f42, %f40, %f36, %f41;
	selp.f32 	%f43, 0fBEFFFFFF, 0fBE2AAAA8, %p16;
	fma.rn.f32 	%f44, %f42, %f36, %f43;
	fma.rn.f32 	%f45, %f44, %f38, %f37;
	and.b32  	%r78, %r86, 2;
	setp.eq.s32 	%p17, %r78, 0;
	mov.f32 	%f46, 0f00000000;
	sub.f32 	%f47, %f46, %f45;
	selp.f32 	%f48, %f45, %f47, %p17;
	neg.f32 	%f49, %f48;
	cvta.to.global.u64 	%rd34, %rd16;
	mul.wide.s32 	%rd35, %r1, 8;
	add.s64 	%rd36, %rd34, %rd35;
	st.global.f32 	[%rd36], %f7;
	st.global.f32 	[%rd36+4], %f49;
	mul.f32 	%f50, %f48, 0f00000000;
	sub.f32 	%f51, %f50, %f7;
	fma.rn.f32 	%f52, %f7, 0f00000000, %f48;
	mul.wide.s32 	%rd37, %r2, 8;
	add.s64 	%rd38, %rd36, %rd37;
	st.global.f32 	[%rd38], %f51;
	st.global.f32 	[%rd38+4], %f52;
$L__BB1_18:
	ret;

}
	// .globl	_Z13CountWInverseP7Complexi
.visible .entry _Z13CountWInverseP7Complexi(
	.param .u64 .ptr .align 1 _Z13CountWInverseP7Complexi_param_0,
	.param .u32 _Z13CountWInverseP7Complexi_param_1
)
{
	.local .align 4 .b8 	__local_depot2[28];
	.reg .b64 	%SP;
	.reg .b64 	%SPL;
	.reg .pred 	%p<18>;
	.reg .b32 	%r<87>;
	.reg .b32 	%f<56>;
	.reg .b64 	%rd<45>;
	.reg .b64 	%fd<5>;

	mov.u64 	%SPL, __local_depot2;
	ld.param.u64 	%rd16, [_Z13CountWInverseP7Complexi_param_0];
	ld.param.u32 	%r30, [_Z13CountWInverseP7Complexi_param_1];
	add.u64 	%rd1, %SPL, 0;
	mov.u32 	%r31, %tid.x;
	mov.u32 	%r32, %ctaid.x;
	mov.u32 	%r33, %ntid.x;
	mad.lo.s32 	%r1, %r32, %r33, %r31;
	shr.u32 	%r34, %r30, 31;
	add.s32 	%r35, %r30, %r34;
	shr.s32 	%r2, %r35, 1;
	setp.ge.s32 	%p1, %r1, %r2;
	@%p1 bra 	$L__BB2_18;
	cvt.rn.f32.s32 	%f11, %r1;
	mul.f32 	%f12, %f11, 0f40C90FDB;
	cvt.rn.f32.s32 	%f13, %r30;
	div.rn.f32 	%f1, %f12, %f13;
	mul.f32 	%f14, %f1, 0f3F22F983;
	cvt.rni.s32.f32 	%r86, %f14;
	cvt.rn.f32.s32 	%f15, %r86;
	fma.rn.f32 	%f16, %f15, 0fBFC90FDA, %f1;
	fma.rn.f32 	%f17, %f15, 0fB3A22168, %f16;
	fma.rn.f32 	%f55, %f15, 0fA7C234C5, %f17;
	abs.f32 	%f3, %f1;
	setp.ltu.f32 	%p2, %f3, 0f47CE4780;
	mov.u32 	%r82, %r86;
	mov.f32 	%f54, %f55;
	@%p2 bra 	$L__BB2_9;
	setp.neu.f32 	%p3, %f3, 0f7F800000;
	@%p3 bra 	$L__BB2_4;
	mov.f32 	%f20, 0f00000000;
	mul.rn.f32 	%f54, %f1, %f20;
	mov.b32 	%r82, 0;
	bra.uni 	$L__BB2_9;
$L__BB2_4:
	mov.b32 	%r4, %f1;
	shl.b32 	%r37, %r4, 8;
	or.b32  	%r5, %r37, -2147483648;
	mov.b64 	%rd41, 0;
	mov.b32 	%r79, 0;
	mov.u64 	%rd39, __cudart_i2opi_f;
	mov.u64 	%rd40, %rd1;
$L__BB2_5:
	.pragma "nounroll";
	ld.global.nc.u32 	%r38, [%rd39];
	mad.wide.u32 	%rd20, %r38, %r5, %rd41;
	shr.u64 	%rd41, %rd20, 32;
	st.local.u32 	[%rd40], %rd20;
	add.s32 	%r79, %r79, 1;
	add.s64 	%rd40, %rd40, 4;
	add.s64 	%rd39, %rd39, 4;
	setp.ne.s32 	%p4, %r79, 6;
	@%p4 bra 	$L__BB2_5;
	shr.u32 	%r39, %r4, 23;
	st.local.u32 	[%rd1+24], %rd41;
	and.b32  	%r8, %r39, 31;
	and.b32  	%r40, %r39, 224;
	add.s32 	%r41, %r40, -128;
	shr.u32 	%r42, %r41, 5;
	mul.wide.u32 	%rd21, %r42, 4;
	sub.s64 	%rd8, %rd1, %rd21;
	ld.local.u32 	%r80, [%rd8+24];
	ld.local.u32 	%r81, [%rd8+20];
	setp.eq.s32 	%p5, %r8, 0;
	@%p5 bra 	$L__BB2_8;
	shf.l.wrap.b32 	%r80, %r81, %r80, %r8;
	ld.local.u32 	%r43, [%rd8+16];
	shf.l.wrap.b32 	%r81, %r43, %r81, %r8;
$L__BB2_8:
	shr.u32 	%r44, %r80, 30;
	shf.l.wrap.b32 	%r45, %r81, %r80, 2;
	shl.b32 	%r46, %r81, 2;
	shr.u32 	%r47, %r45, 31;
	add.s32 	%r48, %r47, %r44;
	neg.s32 	%r49, %r48;
	setp.lt.s32 	%p6, %r4, 0;
	selp.b32 	%r82, %r49, %r48, %p6;
	xor.b32  	%r50, %r45, %r4;
	shr.s32 	%r51, %r45, 31;
	xor.b32  	%r52, %r51, %r45;
	xor.b32  	%r53, %r51, %r46;
	cvt.u64.u32 	%rd22, %r52;
	shl.b64 	%rd23, %rd22, 32;
	cvt.u64.u32 	%rd24, %r53;
	or.b64  	%rd25, %rd23, %rd24;
	cvt.rn.f64.s64 	%fd1, %rd25;
	mul.f64 	%fd2, %fd1, 0d3BF921FB54442D19;
	cvt.rn.f32.f64 	%f18, %fd2;
	neg.f32 	%f19, %f18;
	setp.lt.s32 	%p7, %r50, 0;
	selp.f32 	%f54, %f19, %f18, %p7;
$L__BB2_9:
	setp.ltu.f32 	%p8, %f3, 0f47CE4780;
	add.s32 	%r55, %r82, 1;
	mul.rn.f32 	%f21, %f54, %f54;
	and.b32  	%r56, %r82, 1;
	setp.eq.b32 	%p9, %r56, 1;
	selp.f32 	%f22, %f54, 0f3F800000, %p9;
	fma.rn.f32 	%f23, %f21, %f22, 0f00000000;
	fma.rn.f32 	%f24, %f21, 0f37CBAC00, 0fBAB607ED;
	selp.f32 	%f25, 0fB94D4153, %f24, %p9;
	selp.f32 	%f26, 0f3C0885E4, 0f3D2AAABB, %p9;
	fma.rn.f32 	%f27, %f25, %f21, %f26;
	selp.f32 	%f28, 0fBE2AAAA8, 0fBEFFFFFF, %p9;
	fma.rn.f32 	%f29, %f27, %f21, %f28;
	fma.rn.f32 	%f30, %f29, %f23, %f22;
	and.b32  	%r57, %r55, 2;
	setp.eq.s32 	%p10, %r57, 0;
	mov.f32 	%f31, 0f00000000;
	sub.f32 	%f32, %f31, %f30;
	selp.f32 	%f7, %f30, %f32, %p10;
	@%p8 bra 	$L__BB2_17;
	setp.neu.f32 	%p11, %f3, 0f7F800000;
	@%p11 bra 	$L__BB2_12;
	mov.f32 	%f35, 0f00000000;
	mul.rn.f32 	%f55, %f1, %f35;
	mov.b32 	%r86, 0;
	bra.uni 	$L__BB2_17;
$L__BB2_12:
	mov.b32 	%r17, %f1;
	shl.b32 	%r59, %r17, 8;
	or.b32  	%r18, %r59, -2147483648;
	mov.b64 	%rd44, 0;
	mov.b32 	%r83, 0;
	mov.u64 	%rd42, __cudart_i2opi_f;
	mov.u64 	%rd43, %rd1;
$L__BB2_13:
	.pragma "nounroll";
	ld.global.nc.u32 	%r60, [%rd42];
	mad.wide.u32 	%rd28, %r60, %r18, %rd44;
	shr.u64 	%rd44, %rd28, 32;
	st.local.u32 	[%rd43], %rd28;
	add.s32 	%r83, %r83, 1;
	add.s64 	%rd43, %rd43, 4;
	add.s64 	%rd42, %rd42, 4;
	setp.ne.s32 	%p12, %r83, 6;
	@%p12 bra 	$L__BB2_13;
	shr.u32 	%r61, %r17, 23;
	st.local.u32 	[%rd1+24], %rd44;
	and.b32  	%r21, %r61, 31;
	and.b32  	%r62, %r61, 224;
	add.s32 	%r63, %r62, -128;
	shr.u32 	%r64, %r63, 5;
	mul.wide.u32 	%rd29, %r64, 4;
	sub.s64 	%rd15, %rd1, %rd29;
	ld.local.u32 	%r84, [%rd15+24];
	ld.local.u32 	%r85, [%rd15+20];
	setp.eq.s32 	%p13, %r21, 0;
	@%p13 bra 	$L__BB2_16;
	shf.l.wrap.b32 	%r84, %r85, %r84, %r21;
	ld.local.u32 	%r65, [%rd15+16];
	shf.l.wrap.b32 	%r85, %r65, %r85, %r21;
$L__BB2_16:
	shr.u32 	%r66, %r84, 30;
	shf.l.wrap.b32 	%r67, %r85, %r84, 2;
	shl.b32 	%r68, %r85, 2;
	shr.u32 	%r69, %r67, 31;
	add.s32 	%r70, %r69, %r66;
	neg.s32 	%r71, %r70;
	setp.lt.s32 	%p14, %r17, 0;
	selp.b32 	%r86, %r71, %r70, %p14;
	xor.b32  	%r72, %r67, %r17;
	shr.s32 	%r73, %r67, 31;
	xor.b32  	%r74, %r73, %r67;
	xor.b32  	%r75, %r73, %r68;
	cvt.u64.u32 	%rd30, %r74;
	shl.b64 	%rd31, %rd30, 32;
	cvt.u64.u32 	%rd32, %r75;
	or.b64  	%rd33, %rd31, %rd32;
	cvt.rn.f64.s64 	%fd3, %rd33;
	mul.f64 	%fd4, %fd3, 0d3BF921FB54442D19;
	cvt.rn.f32.f64 	%f33, %fd4;
	neg.f32 	%f34, %f33;
	setp.lt.s32 	%p15, %r72, 0;
	selp.f32 	%f55, %f34, %f33, %p15;
$L__BB2_17:
	mul.rn.f32 	%f36, %f55, %f55;
	and.b32  	%r77, %r86, 1;
	setp.eq.b32 	%p16, %r77, 1;
	selp.f32 	%f37, 0f3F800000, %f55, %p16;
	fma.rn.f32 	%f38, %f36, %f37, 0f00000000;
	fma.rn.f32 	%f39, %f36, 0f37CBAC00, 0fBAB607ED;
	selp.f32 	%f40, %f39, 0fB94D4153, %p16;
	selp.f32 	%f41, 0f3D2AAABB, 0f3C0885E4, %p16;
	fma.rn.f32 	%f42, %f40, %f36, %f41;
	selp.f32 	%f43, 0fBEFFFFFF, 0fBE2AAAA8, %p16;
	fma.rn.f32 	%f44, %f42, %f36, %f43;
	fma.rn.f32 	%f45, %f44, %f38, %f37;
	and.b32  	%r78, %r86, 2;
	setp.eq.s32 	%p17, %r78, 0;
	mov.f32 	%f46, 0f00000000;
	sub.f32 	%f47, %f46, %f45;
	selp.f32 	%f48, %f45, %f47, %p17;
	cvta.to.global.u64 	%rd34, %rd16;
	mul.wide.s32 	%rd35, %r1, 8;
	add.s64 	%rd36, %rd34, %rd35;
	st.global.f32 	[%rd36], %f7;
	st.global.f32 	[%rd36+4], %f48;
	neg.f32 	%f49, %f7;
	mul.f32 	%f50, %f48, 0f00000000;
	sub.f32 	%f51, %f49, %f50;
	mul.f32 	%f52, %f7, 0f00000000;
	sub.f32 	%f53, %f52, %f48;
	mul.wide.s32 	%rd37, %r2, 8;
	add.s64 	%rd38, %rd36, %rd37;
	st.global.f32 	[%rd38], %f51;
	st.global.f32 	[%rd38+4], %f53;
$L__BB2_18:
	ret;

}
	// .globl	_Z7TmatrixP7Complexii
.visible .entry _Z7TmatrixP7Complexii(
	.param .u64 .ptr .align 1 _Z7TmatrixP7Complexii_param_0,
	.param .u32 _Z7TmatrixP7Complexii_param_1,
	.param .u32 _Z7TmatrixP7Complexii_param_2
)
{
	.reg .pred 	%p<3>;
	.reg .b32 	%r<13>;
	.reg .b32 	%f<5>;
	.reg .b64 	%rd<9>;

	ld.param.u64 	%rd1, [_Z7TmatrixP7Complexii_param_0];
	ld.param.u32 	%r4, [_Z7TmatrixP7Complexii_param_1];
	ld.param.u32 	%r5, [_Z7TmatrixP7Complexii_param_2];
	mov.u32 	%r6, %tid.x;
	mov.u32 	%r7, %ctaid.x;
	mov.u32 	%r8, %ntid.x;
	mad.lo.s32 	%r1, %r7, %r8, %r6;
	cvt.u64.u32 	%rd2, %r1;
	mul.lo.s32 	%r9, %r5, %r4;
	cvt.s64.s32 	%rd3, %r9;
	setp.ge.s64 	%p1, %rd2, %rd3;
	@%p1 bra 	$L__BB3_3;
	div.s32 	%r2, %r1, %r4;
	mul.lo.s32 	%r10, %r2, %r4;
	sub.s32 	%r3, %r1, %r10;
	setp.le.s32 	%p2, %r3, %r2;
	@%p2 bra 	$L__BB3_3;
	cvta.to.global.u64 	%rd4, %rd1;
	mad.lo.s32 	%r11, %r2, %r4, %r3;
	mul.wide.s32 	%rd5, %r11, 8;
	add.s64 	%rd6, %rd4, %rd5;
	ld.global.f32 	%f1, [%rd6];
	ld.global.f32 	%f2, [%rd6+4];
	mad.lo.s32 	%r12, %r3, %r4, %r2;
	mul.wide.s32 	%rd7, %r12, 8;
	add.s64 	%rd8, %rd4, %rd7;
	ld.global.f32 	%f3, [%rd8];
	ld.global.f32 	%f4, [%rd8+4];
	st.global.f32 	[%rd6], %f3;
	st.global.f32 	[%rd6+4], %f4;
	st.global.f32 	[%rd8], %f1;
	st.global.f32 	[%rd8+4], %f2;
$L__BB3_3:
	ret;

}
	// .globl	_Z17TransformAnArrrayP7ComplexS0_iS0_ii
.visible .entry _Z17TransformAnArrrayP7ComplexS0_iS0_ii(
	.param .u64 .ptr .align 1 _Z17TransformAnArrrayP7ComplexS0_iS0_ii_param_0,
	.param .u64 .ptr .align 1 _Z17TransformAnArrrayP7ComplexS0_iS0_ii_param_1,
	.param .u32 _Z17TransformAnArrrayP7ComplexS0_iS0_ii_param_2,
	.param .u64 .ptr .align 1 _Z17TransformAnArrrayP7ComplexS0_iS0_ii_param_3,
	.param .u32 _Z17TransformAnArrrayP7ComplexS0_iS0_ii_param_4,
	.param .u32 _Z17TransformAnArrrayP7ComplexS0_iS0_ii_param_5
)
{
	.reg .pred 	%p<3>;
	.reg .b32 	%r<25>;
	.reg .b32 	%f<14>;
	.reg .b64 	%rd<27>;

	ld.param.u64 	%rd9, [_Z17TransformAnArrrayP7ComplexS0_iS0_ii_param_0];
	ld.param.u64 	%rd10, [_Z17TransformAnArrrayP7ComplexS0_iS0_ii_param_1];
	ld.param.u32 	%r2, [_Z17TransformAnArrrayP7ComplexS0_iS0_ii_param_2];
	ld.param.u64 	%rd11, [_Z17TransformAnArrrayP7ComplexS0_iS0_ii_param_3];
	ld.param.u32 	%r3, [_Z17TransformAnArrrayP7ComplexS0_iS0_ii_param_4];
	mov.u32 	%r4, %tid.x;
	mov.u32 	%r5, %ctaid.x;
	mov.u32 	%r6, %ntid.x;
	mad.lo.s32 	%r1, %r5, %r6, %r4;
	mul.lo.s32 	%r7, %r2, %r2;
	setp.ge.u32 	%p1, %r1, %r7;
	@%p1 bra 	$L__BB4_5;
	cvt.u64.u32 	%rd1, %r1;
	cvt.s64.s32 	%rd2, %r2;
	and.b64  	%rd12, %rd2, -4294967296;
	setp.ne.s64 	%p2, %rd12, 0;
	@%p2 bra 	$L__BB4_3;
	cvt.u32.u64 	%r8, %rd2;
	cvt.u32.u64 	%r9, %rd1;
	div.u32 	%r10, %r9, %r8;
	mul.lo.s32 	%r11, %r10, %r8;
	sub.s32 	%r12, %r9, %r11;
	cvt.u64.u32 	%rd25, %r10;
	cvt.u64.u32 	%rd26, %r12;
	bra.uni 	$L__BB4_4;
$L__BB4_3:
	div.s64 	%rd25, %rd1, %rd2;
	mul.lo.s64 	%rd13, %rd25, %rd2;
	sub.s64 	%rd26, %rd1, %rd13;
$L__BB4_4:
	cvt.u32.u64 	%r13, %rd25;
	cvt.u32.u64 	%r14, %rd26;
	rem.s32 	%r15, %r14, %r3;
	shr.u32 	%r16, %r3, 31;
	add.s32 	%r17, %r3, %r16;
	shr.s32 	%r18, %r17, 1;
	rem.s32 	%r19, %r15, %r18;
	mad.lo.s32 	%r20, %r2, %r13, %r14;
	sub.s32 	%r21, %r20, %r15;
	add.s32 	%r22, %r21, %r19;
	cvta.to.global.u64 	%rd14, %rd9;
	mul.wide.s32 	%rd15, %r22, 8;
	add.s64 	%rd16, %rd14, %rd15;
	mul.wide.s32 	%rd17, %r18, 8;
	add.s64 	%rd18, %rd16, %rd17;
	mul.lo.s32 	%r23, %r15, %r2;
	div.s32 	%r24, %r23, %r3;
	cvta.to.global.u64 	%rd19, %rd11;
	mul.wide.s32 	%rd20, %r24, 8;
	add.s64 	%rd21, %rd19, %rd20;
	ld.global.f32 	%f1, [%rd18];
	ld.global.f32 	%f2, [%rd21];
	mul.f32 	%f3, %f1, %f2;
	ld.global.f32 	%f4, [%rd18+4];
	ld.global.f32 	%f5, [%rd21+4];
	mul.f32 	%f6, %f4, %f5;
	sub.f32 	%f7, %f3, %f6;
	mul.f32 	%f8, %f4, %f2;
	fma.rn.f32 	%f9, %f5, %f1, %f8;
	ld.global.f32 	%f10, [%rd16];
	add.f32 	%f11, %f7, %f10;
	ld.global.f32 	%f12, [%rd16+4];
	add.f32 	%f13, %f12, %f9;
	cvta.to.global.u64 	%rd22, %rd10;
	shl.b64 	%rd23, %rd1, 3;
	add.s64 	%rd24, %rd22, %rd23;
	st.global.f32 	[%rd24], %f11;
	st.global.f32 	[%rd24+4], %f13;
$L__BB4_5:
	ret;

}
	// .globl	_Z9ConvertABP7ComplexS0_i
.visible .entry _Z9ConvertABP7ComplexS0_i(
	.param .u64 .ptr .align 1 _Z9ConvertABP7ComplexS0_i_param_0,
	.param .u64 .ptr .align 1 _Z9ConvertABP7ComplexS0_i_param_1,
	.param .u32 _Z9ConvertABP7ComplexS0_i_param_2
)
{
	.reg .pred 	%p<2>;
	.reg .b32 	%r<7>;
	.reg .b32 	%f<3>;
	.reg .b64 	%rd<8>;

	ld.param.u64 	%rd1, [_Z9ConvertABP7ComplexS0_i_param_0];
	ld.param.u64 	%rd2, [_Z9ConvertABP7ComplexS0_i_param_1];
	ld.param.u32 	%r2, [_Z9ConvertABP7ComplexS0_i_param_2];
	mov.u32 	%r3, %tid.x;
	mov.u32 	%r4, %ctaid.x;
	mov.u32 	%r5, %ntid.x;
	mad.lo.s32 	%r1, %r4, %r5, %r3;
	mul.lo.s32 	%r6, %r2, %r2;
	setp.ge.u32 	%p1, %r1, %r6;
	@%p1 bra 	$L__BB5_2;
	cvta.to.global.u64 	%rd3, %rd2;
	cvta.to.global.u64 	%rd4, %rd1;
	mul.wide.u32 	%rd5, %r1, 8;
	add.s64 	%rd6, %rd4, %rd5;
	add.s64 	%rd7, %rd3, %rd5;
	ld.global.f32 	%f1, [%rd7];
	ld.global.f32 	%f2, [%rd7+4];
	st.global.f32 	[%rd6], %f1;
	st.global.f32 	[%rd6+4], %f2;
$L__BB5_2:
	ret;

}
	// .globl	_Z15CmpleteInverseTP7Complexi
.visible .entry _Z15CmpleteInverseTP7Complexi(
	.param .u64 .ptr .align 1 _Z15CmpleteInverseTP7Complexi_param_0,
	.param .u32 _Z15CmpleteInverseTP7Complexi_param_1
)
{
	.reg .pred 	%p<3>;
	.reg .b32 	%r<8>;
	.reg .b32 	%f<12>;
	.reg .b64 	%rd<5>;
	.reg .b64 	%fd<4>;

	ld.param.u64 	%rd2, [_Z15CmpleteInverseTP7Complexi_param_0];
	ld.param.u32 	%r2, [_Z15CmpleteInverseTP7Complexi_param_1];
	mov.u32 	%r3, %tid.x;
	mov.u32 	%r4, %ctaid.x;
	mov.u32 	%r5, %ntid.x;
	mad.lo.s32 	%r1, %r4, %r5, %r3;
	mul.lo.s32 	%r6, %r2, %r2;
	setp.ge.u32 	%p1, %r1, %r6;
	@%p1 bra 	$L__BB6_3;
	cvta.to.global.u64 	%rd3, %rd2;
	cvt.rn.f64.s32 	%fd1, %r2;
	rcp.rn.f64 	%fd2, %fd1;
	cvt.rn.f32.f64 	%f1, %fd2;
	mul.wide.u32 	%rd4, %r1, 8;
	add.s64 	%rd1, %rd3, %rd4;
	ld.global.f32 	%f2, [%rd1];
	mul.f32 	%f3, %f2, %f1;
	ld.global.f32 	%f4, [%rd1+4];
	mul.f32 	%f5, %f4, 0f00000000;
	sub.f32 	%f6, %f3, %f5;
	mul.f32 	%f7, %f2, 0f00000000;
	fma.rn.f32 	%f8, %f4, %f1, %f7;
	st.global.f32 	[%rd1], %f6;
	st.global.f32 	[%rd1+4], %f8;
	mul.f32 	%f9, %f8, %f8;
	fma.rn.f32 	%f10, %f6, %f6, %f9;
	sqrt.rn.f32 	%f11, %f10;
	cvt.f64.f32 	%fd3, %f11;
	setp.geu.f64 	%p2, %fd3, 0d3DDB7CDFD9D7BDBB;
	@%p2 bra 	$L__BB6_3;
	mov.b32 	%r7, 0;
	st.global.u32 	[%rd1], %r7;
	st.global.u32 	[%rd1+4], %r7;
$L__BB6_3:
	ret;

}


// ===== COMPILED SASS (sm_100) =====

	.target	sm_100

	.elftype	@"ET_EXEC"


//--------------------- .note.nv.tkinfo           --------------------------
	.section	.note.nv.tkinfo,"",@"SHT_NOTE"
	.sectionflags	@"SHF_NOTE_NV_TKINFO"
	.tkinfo
        /*0018*/ 	.word	0x00000002
        /*0030*/ 	.string	""
        /*0030*/ 	.string	"ptxas"
        /*0030*/ 	.string	"Cuda compilation tools, release 13.0, V13.0.88"
        /*0030*/ 	.string	"Build cuda_13.0.r13.0/compiler.36424714_0"
        /*0030*/ 	.string	"-arch sm_100 -m 64 "



//--------------------- .note.nv.cuinfo           --------------------------
	.section	.note.nv.cuinfo,"",@"SHT_NOTE"
	.sectionflags	@"SHF_NOTE_NV_CUINFO"
        /*0018*/ 	.short	0x0002
        /*001a*/ 	.short	0x0064
        /*001c*/ 	.short	0x0082
	.zero		2


//--------------------- .nv.info                  --------------------------
	.section	.nv.info,"",@"SHT_CUDA_INFO"
	.align	4


	//----- nvinfo : EIATTR_REGCOUNT
	.align		4
        /*0000*/ 	.byte	0x04, 0x2f
        /*0002*/ 	.short	(.L_2 - .L_1)
	.align		4
.L_1:
        /*0004*/ 	.word	index@(_Z7reorderP7ComplexS0_i)
        /*0008*/ 	.word	0x00000012


	//----- nvinfo : EIATTR_FRAME_SIZE
	.align		4
.L_2:
        /*000c*/ 	.byte	0x04, 0x11
        /*000e*/ 	.short	(.L_4 - .L_3)
	.align		4
.L_3:
        /*0010*/ 	.word	index@($__internal_5_$__cuda_sm20_div_s64)
        /*0014*/ 	.word	0x00000000


	//----- nvinfo : EIATTR_FRAME_SIZE
	.align		4
.L_4:
        /*0018*/ 	.byte	0x04, 0x11
        /*001a*/ 	.short	(.L_6 - .L_5)
	.align		4
.L_5:
        /*001c*/ 	.word	index@(_Z7reorderP7ComplexS0_i)
        /*0020*/ 	.word	0x00000000


	//----- nvinfo : EIATTR_REGCOUNT
	.align		4
.L_6:
        /*0024*/ 	.byte	0x04, 0x2f
        /*0026*/ 	.short	(.L_8 - .L_7)
	.align		4
.L_7:
        /*0028*/ 	.word	index@(_Z6CountWP7Complexi)
        /*002c*/ 	.word	0x00000012


	//----- nvinfo : EIATTR_FRAME_SIZE
	.align		4
.L_8:
        /*0030*/ 	.byte	0x04, 0x11
        /*0032*/ 	.short	(.L_10 - .L_9)
	.align		4
.L_9:
        /*0034*/ 	.word	index@($__internal_4_$__cuda_sm3x_div_rn_noftz_f32_slowpath)
        /*0038*/ 	.word	0x00000020


	//----- nvinfo : EIATTR_FRAME_SIZE
	.align		4
.L_10:
        /*003c*/ 	.byte	0x04, 0x11
        /*003e*/ 	.short	(.L_12 - .L_11)
	.align		4
.L_11:
        /*0040*/ 	.word	index@(_Z6CountWP7Complexi)
        /*0044*/ 	.word	0x00000020


	//----- nvinfo : EIATTR_REGCOUNT
	.align		4
.L_12:
        /*0048*/ 	.byte	0x04, 0x2f
        /*004a*/ 	.short	(.L_14 - .L_13)
	.align		4
.L_13:
        /*004c*/ 	.word	index@(_Z13CountWInverseP7Complexi)
        /*0050*/ 	.word	0x00000012


	//----- nvinfo : EIATTR_FRAME_SIZE
	.align		4
.L_14:
        /*0054*/ 	.byte	0x04, 0x11
        /*0056*/ 	.short	(.L_16 - .L_15)
	.align		4
.L_15:
        /*0058*/ 	.word	index@($__internal_3_$__cuda_sm3x_div_rn_noftz_f32_slowpath)
        /*005c*/ 	.word	0x00000020


	//----- nvinfo : EIATTR_FRAME_SIZE
	.align		4
.L_16:
        /*0060*/ 	.byte	0x04, 0x11
        /*0062*/ 	.short	(.L_18 - .L_17)
	.align		4
.L_17:
        /*0064*/ 	.word	index@(_Z13CountWInverseP7Complexi)
        /*0068*/ 	.word	0x00000020


	//----- nvinfo : EIATTR_REGCOUNT
	.align		4
.L_18:
        /*006c*/ 	.byte	0x04, 0x2f
        /*006e*/ 	.short	(.L_20 - .L_19)
	.align		4
.L_19:
        /*0070*/ 	.word	index@(_Z7TmatrixP7Complexii)
        /*0074*/ 	.word	0x00000010


	//----- nvinfo : EIATTR_FRAME_SIZE
	.align		4
.L_20:
        /*0078*/ 	.byte	0x04, 0x11
        /*007a*/ 	.short	(.L_22 - .L_21)
	.align		4
.L_21:
        /*007c*/ 	.word	index@(_Z7TmatrixP7Complexii)
        /*0080*/ 	.word	0x00000000


	//----- nvinfo : EIATTR_REGCOUNT
	.align		4
.L_22:
        /*0084*/ 	.byte	0x04, 0x2f
        /*0086*/ 	.short	(.L_24 - .L_23)
	.align		4
.L_23:
        /*0088*/ 	.word	index@(_Z17TransformAnArrrayP7ComplexS0_iS0_ii)
        /*008c*/ 	.word	0x00000013


	//----- nvinfo : EIATTR_FRAME_SIZE
	.align		4
.L_24:
        /*0090*/ 	.byte	0x04, 0x11
        /*0092*/ 	.short	(.L_26 - .L_25)
	.align		4
.L_25:
        /*0094*/ 	.word	index@($__internal_2_$__cuda_sm20_div_s64)
        /*0098*/ 	.word	0x00000000


	//----- nvinfo : EIATTR_FRAME_SIZE
	.align		4
.L_26:
        /*009c*/ 	.byte	0x04, 0x11
        /*009e*/ 	.short	(.L_28 - .L_27)
	.align		4
.L_27:
        /*00a0*/ 	.word	index@(_Z17TransformAnArrrayP7ComplexS0_iS0_ii)
        /*00a4*/ 	.word	0x00000000


	//----- nvinfo : EIATTR_REGCOUNT
	.align		4
.L_28:
        /*00a8*/ 	.byte	0x04, 0x2f
        /*00aa*/ 	.short	(.L_30 - .L_29)
	.align		4
.L_29:
        /*00ac*/ 	.word	index@(_Z9ConvertABP7ComplexS0_i)
        /*00b0*/ 	.word	0x0000000e


	//----- nvinfo : EIATTR_FRAME_SIZE
	.align		4
.L_30:
        /*00b4*/ 	.byte	0x04, 0x11
        /*00b6*/ 	.short	(.L_32 - .L_31)
	.align		4
.L_31:
        /*00b8*/ 	.word	index@(_Z9ConvertABP7ComplexS0_i)
        /*00bc*/ 	.word	0x00000000


	//----- nvinfo : EIATTR_REGCOUNT
	.align		4
.L_32:
        /*00c0*/ 	.byte	0x04, 0x2f
        /*00c2*/ 	.short	(.L_34 - .L_33)
	.align		4
.L_33:
        /*00c4*/ 	.word	index@(_Z15CmpleteInverseTP7Complexi)
        /*00c8*/ 	.word	0x00000010


	//----- nvinfo : EIATTR_FRAME_SIZE
	.align		4
.L_34:
        /*00cc*/ 	.byte	0x04, 0x11
        /*00ce*/ 	.short	(.L_36 - .L_35)
	.align		4
.L_35:
        /*00d0*/ 	.word	index@($__internal_1_$__cuda_sm20_sqrt_rn_f32_slowpath)
        /*00d4*/ 	.word	0x00000000


	//----- nvinfo : EIATTR_FRAME_SIZE
	.align		4
.L_36:
        /*00d8*/ 	.byte	0x04, 0x11
        /*00da*/ 	.short	(.L_38 - .L_37)
	.align		4
.L_37:
        /*00dc*/ 	.word	index@($__internal_0_$__cuda_sm20_dblrcp_rn_slowpath_v3)
        /*00e0*/ 	.word	0x00000000


	//----- nvinfo : EIATTR_FRAME_SIZE
	.align		4
.L_38:
        /*00e4*/ 	.byte	0x04, 0x11
        /*00e6*/ 	.short	(.L_40 - .L_39)
	.align		4
.L_39:
        /*00e8*/ 	.word	index@(_Z15CmpleteInverseTP7Complexi)
        /*00ec*/ 	.word	0x00000000


	//----- nvinfo : EIATTR_MIN_STACK_SIZE
	.align		4
.L_40:
        /*00f0*/ 	.byte	0x04, 0x12
        /*00f2*/ 	.short	(.L_42 - .L_41)
	.align		4
.L_41:
        /*00f4*/ 	.word	index@(_Z15CmpleteInverseTP7Complexi)
        /*00f8*/ 	.word	0x00000000


	//----- nvinfo : EIATTR_MIN_STACK_SIZE
	.align		4
.L_42:
        /*00fc*/ 	.byte	0x04, 0x12
        /*00fe*/ 	.short	(.L_44 - .L_43)
	.align		4
.L_43:
        /*0100*/ 	.word	index@(_Z9ConvertABP7ComplexS0_i)
        /*0104*/ 	.word	0x00000000


	//----- nvinfo : EIATTR_MIN_STACK_SIZE
	.align		4
.L_44:
        /*0108*/ 	.byte	0x04, 0x12
        /*010a*/ 	.short	(.L_46 - .L_45)
	.align		4
.L_45:
        /*010c*/ 	.word	index@(_Z17TransformAnArrrayP7ComplexS0_iS0_ii)
        /*0110*/ 	.word	0x00000000


	//----- nvinfo : EIATTR_MIN_STACK_SIZE
	.align		4
.L_46:
        /*0114*/ 	.byte	0x04, 0x12
        /*0116*/ 	.short	(.L_48 - .L_47)
	.align		4
.L_47:
        /*0118*/ 	.word	index@(_Z7TmatrixP7Complexii)
        /*011c*/ 	.word	0x00000000


	//----- nvinfo : EIATTR_MIN_STACK_SIZE
	.align		4
.L_48:
        /*0120*/ 	.byte	0x04, 0x12
        /*0122*/ 	.short	(.L_50 - .L_49)
	.align		4
.L_49:
        /*0124*/ 	.word	index@(_Z13CountWInverseP7Complexi)
        /*0128*/ 	.word	0x00000020


	//----- nvinfo : EIATTR_MIN_STACK_SIZE
	.align		4
.L_50:
        /*012c*/ 	.byte	0x04, 0x12
        /*012e*/ 	.short	(.L_52 - .L_51)
	.align		4
.L_51:
        /*0130*/ 	.word	index@(_Z6CountWP7Complexi)
        /*0134*/ 	.word	0x00000020


	//----- nvinfo : EIATTR_MIN_STACK_SIZE
	.align		4
.L_52:
        /*0138*/ 	.byte	0x04, 0x12
        /*013a*/ 	.short	(.L_54 - .L_53)
	.align		4
.L_53:
        /*013c*/ 	.word	index@(_Z7reorderP7ComplexS0_i)
        /*0140*/ 	.word	0x00000000
.L_54:


//--------------------- .nv.compat                --------------------------
	.section	.nv.compat,"",@"SHT_CUDA_COMPAT_INFO"
	.align	4
        /*0000*/ 	.byte	0x02, 0x09, 0x00, 0x00, 0x02, 0x02, 0x01, 0x00, 0x02, 0x05, 0x05, 0x00, 0x03, 0x07, 0x01, 0x01
        /*0010*/ 	.byte	0x02, 0x03, 0x00, 0x00, 0x02, 0x06, 0x01, 0x00, 0x04, 0x0b, 0x08, 0x00, 0x01, 0x00, 0x00, 0x00
        /*0020*/ 	.byte	0x00, 0x00, 0x00, 0x00


//--------------------- .nv.info._Z15CmpleteInverseTP7Complexi --------------------------
	.section	.nv.info._Z15CmpleteInverseTP7Complexi,"",@"SHT_CUDA_INFO"
	.sectionflags	@""
	.align	4


	//----- nvinfo : EIATTR_CUDA_API_VERSION
	.align		4
        /*0000*/ 	.byte	0x04, 0x37
        /*0002*/ 	.short	(.L_56 - .L_55)
.L_55:
        /*0004*/ 	.word	0x00000082


	//----- nvinfo : EIATTR_KPARAM_INFO
	.align		4
.L_56:
        /*0008*/ 	.byte	0x04, 0x17
        /*000a*/ 	.short	(.L_58 - .L_57)
.L_57:
        /*000c*/ 	.word	0x00000000
        /*0010*/ 	.short	0x0001
        /*0012*/ 	.short	0x0008
        /*0014*/ 	.byte	0x00, 0xf0, 0x11, 0x00


	//----- nvinfo : EIATTR_KPARAM_INFO
	.align		4
.L_58:
        /*0018*/ 	.byte	0x04, 0x17
        /*001a*/ 	.short	(.L_60 - .L_59)
.L_59:
        /*001c*/ 	.word	0x00000000
        /*0020*/ 	.short	0x0000
        /*0022*/ 	.short	0x0000
        /*0024*/ 	.byte	0x00, 0xf5, 0x21, 0x00


	//----- nvinfo : EIATTR_SPARSE_MMA_MASK
	.align		4
.L_60:
        /*0028*/ 	.byte	0x03, 0x50
        /*002a*/ 	.short	0x0000


	//----- nvinfo : EIATTR_MAXREG_COUNT
	.align		4
        /*002c*/ 	.byte	0x03, 0x1b
        /*002e*/ 	.short	0x00ff


	//----- nvinfo : EIATTR_MERCURY_ISA_VERSION
	.align		4
        /*0030*/ 	.byte	0x03, 0x5f
        /*0032*/ 	.short	0x0101


	//----- nvinfo : EIATTR_VRC_CTA_INIT_COUNT
	.align		4
        /*0034*/ 	.byte	0x02, 0x4a
	.zero		1
	.zero		1


	//----- nvinfo : EIATTR_EXIT_INSTR_OFFSETS
	.align		4
        /*0038*/ 	.byte	0x04, 0x1c
        /*003a*/ 	.short	(.L_62 - .L_61)


	//   ....[0]....
.L_61:
        /*003c*/ 	.word	0x00000080


	//   ....[1]....
        /*0040*/ 	.word	0x00000370


	//   ....[2]....
        /*0044*/ 	.word	0x000003a0


	//----- nvinfo : EIATTR_CRS_STACK_SIZE
	.align		4
.L_62:
        /*0048*/ 	.byte	0x04, 0x1e
        /*004a*/ 	.short	(.L_64 - .L_63)
.L_63:
        /*004c*/ 	.word	0x00000000


	//----- nvinfo : EIATTR_CBANK_PARAM_SIZE
	.align		4
.L_64:
        /*0050*/ 	.byte	0x03, 0x19
        /*0052*/ 	.short	0x000c


	//----- nvinfo : EIATTR_PARAM_CBANK
	.align		4
        /*0054*/ 	.byte	0x04, 0x0a
        /*0056*/ 	.short	(.L_66 - .L_65)
	.align		4
.L_65:
        /*0058*/ 	.word	index@(.nv.constant0._Z15CmpleteInverseTP7Complexi)
        /*005c*/ 	.short	0x0380
        /*005e*/ 	.short	0x000c


	//----- nvinfo : EIATTR_SW_WAR
	.align		4
.L_66:
        /*0060*/ 	.byte	0x04, 0x36
        /*0062*/ 	.short	(.L_68 - .L_67)
.L_67:
        /*0064*/ 	.word	0x00000008
.L_68:


//--------------------- .nv.info._Z9ConvertABP7ComplexS0_i --------------------------
	.section	.nv.info._Z9ConvertABP7ComplexS0_i,"",@"SHT_CUDA_INFO"
	.sectionflags	@""
	.align	4


	//----- nvinfo : EIATTR_CUDA_API_VERSION
	.align		4
        /*0000*/ 	.byte	0x04, 0x37
        /*0002*/ 	.short	(.L_70 - .L_69)
.L_69:
        /*0004*/ 	.word	0x00000082


	//----- nvinfo : EIATTR_KPARAM_INFO
	.align		4
.L_70:
        /*0008*/ 	.byte	0x04, 0x17
        /*000a*/ 	.short	(.L_72 - .L_71)
.L_71:
        /*000c*/ 	.word	0x00000000
        /*0010*/ 	.short	0x0002
        /*0012*/ 	.short	0x0010
        /*0014*/ 	.byte	0x00, 0xf0, 0x11, 0x00


	//----- nvinfo : EIATTR_KPARAM_INFO
	.align		4
.L_72:
        /*0018*/ 	.byte	0x04, 0x17
        /*001a*/ 	.short	(.L_74 - .L_73)
.L_73:
        /*001c*/ 	.word	0x00000000
        /*0020*/ 	.short	0x0001
        /*0022*/ 	.short	0x0008
        /*0024*/ 	.byte	0x00, 0xf5, 0x21, 0x00


	//----- nvinfo : EIATTR_KPARAM_INFO
	.align		4
.L_74:
        /*0028*/ 	.byte	0x04, 0x17
        /*002a*/ 	.short	(.L_76 - .L_75)
.L_75:
        /*002c*/ 	.word	0x00000000
        /*0030*/ 	.short	0x0000
        /*0032*/ 	.short	0x0000
        /*0034*/ 	.byte	0x00, 0xf5, 0x21, 0x00


	//----- nvinfo : EIATTR_SPARSE_MMA_MASK
	.align		4
.L_76:
        /*0038*/ 	.byte	0x03, 0x50
        /*003a*/ 	.short	0x0000


	//----- nvinfo : EIATTR_MAXREG_COUNT
	.align		4
        /*003c*/ 	.byte	0x03, 0x1b
        /*003e*/ 	.short	0x00ff


	//----- nvinfo : EIATTR_MERCURY_ISA_VERSION
	.align		4
        /*0040*/ 	.byte	0x03, 0x5f
        /*0042*/ 	.short	0x0101


	//----- nvinfo : EIATTR_VRC_CTA_INIT_COUNT
	.align		4
        /*0044*/ 	.byte	0x02, 0x4a
	.zero		1
	.zero		1


	//----- nvinfo : EIATTR_EXIT_INSTR_OFFSETS
	.align		4
        /*0048*/ 	.byte	0x04, 0x1c
        /*004a*/ 	.short	(.L_78 - .L_77)


	//   ....[0]....
.L_77:
        /*004c*/ 	.word	0x00000080


	//   ....[1]....
        /*0050*/ 	.word	0x00000120


	//----- nvinfo : EIATTR_CBANK_PARAM_SIZE
	.align		4
.L_78:
        /*0054*/ 	.byte	0x03, 0x19
        /*0056*/ 	.short	0x0014


	//----- nvinfo : EIATTR_PARAM_CBANK
	.align		4
        /*0058*/ 	.byte	0x04, 0x0a
        /*005a*/ 	.short	(.L_80 - .L_79)
	.align		4
.L_79:
        /*005c*/ 	.word	index@(.nv.constant0._Z9ConvertABP7ComplexS0_i)
        /*0060*/ 	.short	0x0380
        /*0062*/ 	.short	0x0014


	//----- nvinfo : EIATTR_SW_WAR
	.align		4
.L_80:
        /*0064*/ 	.byte	0x04, 0x36
        /*0066*/ 	.short	(.L_82 - .L_81)
.L_81:
        /*0068*/ 	.word	0x00000008
.L_82:


//--------------------- .nv.info._Z17TransformAnArrrayP7ComplexS0_iS0_ii --------------------------
	.section	.nv.info._Z17TransformAnArrrayP7ComplexS0_iS0_ii,"",@"SHT_CUDA_INFO"
	.sectionflags	@""
	.align	4


	//----- nvinfo : EIATTR_CUDA_API_VERSION
	.align		4
        /*0000*/ 	.byte	0x04, 0x37
        /*0002*/ 	.short	(.L_84 - .L_83)
.L_83:
        /*0004*/ 	.word	0x00000082


	//----- nvinfo : EIATTR_KPARAM_INFO
	.align		4
.L_84:
        /*0008*/ 	.byte	0x04, 0x17
        /*000a*/ 	.short	(.L_86 - .L_85)
.L_85:
        /*000c*/ 	.word	0x00000000
        /*0010*/ 	.short	0x0005
        /*0012*/ 	.short	0x0024
        /*0014*/ 	.byte	0x00, 0xf0, 0x11, 0x00


	//----- nvinfo : EIATTR_KPARAM_INFO
	.align		4
.L_86:
        /*0018*/ 	.byte	0x04, 0x17
        /*001a*/ 	.short	(.L_88 - .L_87)
.L_87:
        /*001c*/ 	.word	0x00000000
        /*0020*/ 	.short	0x0004
        /*0022*/ 	.short	0x0020
        /*0024*/ 	.byte	0x00, 0xf0, 0x11, 0x00


	//----- nvinfo : EIATTR_KPARAM_INFO
	.align		4
.L_88:
        /*0028*/ 	.byte	0x04, 0x17
        /*002a*/ 	.short	(.L_90 - .L_89)
.L_89:
        /*002c*/ 	.word	0x00000000
        /*0030*/ 	.short	0x0003
        /*0032*/ 	.short	0x0018
        /*0034*/ 	.byte	0x00, 0xf5, 0x21, 0x00


	//----- nvinfo : EIATTR_KPARAM_INFO
	.align		4
.L_90:
        /*0038*/ 	.byte	0x04, 0x17
        /*003a*/ 	.short	(.L_92 - .L_91)
.L_91:
        /*003c*/ 	.word	0x00000000
        /*0040*/ 	.short	0x0002
        /*0042*/ 	.short	0x0010
        /*0044*/ 	.byte	0x00, 0xf0, 0x11, 0x00


	//----- nvinfo : EIATTR_KPARAM_INFO
	.align		4
.L_92:
        /*0048*/ 	.byte	0x04, 0x17
        /*004a*/ 	.short	(.L_94 - .L_93)
.L_93:
        /*004c*/ 	.word	0x00000000
        /*0050*/ 	.short	0x0001
        /*0052*/ 	.short	0x0008
        /*0054*/ 	.byte	0x00, 0xf5, 0x21, 0x00


	//----- nvinfo : EIATTR_KPARAM_INFO
	.align		4
.L_94:
        /*0058*/ 	.byte	0x04, 0x17
        /*005a*/ 	.short	(.L_96 - .L_95)
.L_95:
        /*005c*/ 	.word	0x00000000
        /*0060*/ 	.short	0x0000
        /*0062*/ 	.short	0x0000
        /*0064*/ 	.byte	0x00, 0xf5, 0x21, 0x00


	//----- nvinfo : EIATTR_SPARSE_MMA_MASK
	.align		4
.L_96:
        /*0068*/ 	.byte	0x03, 0x50
        /*006a*/ 	.short	0x0000


	//----- nvinfo : EIATTR_MAXREG_COUNT
	.align		4
        /*006c*/ 	.byte	0x03, 0x1b
        /*006e*/ 	.short	0x00ff


	//----- nvinfo : EIATTR_MERCURY_ISA_VERSION
	.align		4
        /*0070*/ 	.byte	0x03, 0x5f
        /*0072*/ 	.short	0x0101


	//----- nvinfo : EIATTR_VRC_CTA_INIT_COUNT
	.align		4
        /*0074*/ 	.byte	0x02, 0x4a
	.zero		1
	.zero		1


	//----- nvinfo : EIATTR_EXIT_INSTR_OFFSETS
	.align		4
        /*0078*/ 	.byte	0x04, 0x1c
        /*007a*/ 	.short	(.L_98 - .L_97)


	//   ....[0]....
.L_97:
        /*007c*/ 	.word	0x00000080


	//   ....[1]....
        /*0080*/ 	.word	0x000007f0


	//----- nvinfo : EIATTR_CRS_STACK_SIZE
	.align		4
.L_98:
        /*0084*/ 	.byte	0x04, 0x1e
        /*0086*/ 	.short	(.L_100 - .L_99)
.L_99:
        /*0088*/ 	.word	0x00000000


	//----- nvinfo : EIATTR_CBANK_PARAM_SIZE
	.align		4
.L_100:
        /*008c*/ 	.byte	0x03, 0x19
        /*008e*/ 	.short	0x0028


	//----- nvinfo : EIATTR_PARAM_CBANK
	.align		4
        /*0090*/ 	.byte	0x04, 0x0a
        /*0092*/ 	.short	(.L_102 - .L_101)
	.align		4
.L_101:
        /*0094*/ 	.word	index@(.nv.constant0._Z17TransformAnArrrayP7ComplexS0_iS0_ii)
        /*0098*/ 	.short	0x0380
        /*009a*/ 	.short	0x0028


	//----- nvinfo : EIATTR_SW_WAR
	.align		4
.L_102:
        /*009c*/ 	.byte	0x04, 0x36
        /*009e*/ 	.short	(.L_104 - .L_103)
.L_103:
        /*00a0*/ 	.word	0x00000008
.L_104:


//--------------------- .nv.info._Z7TmatrixP7Complexii --------------------------
	.section	.nv.info._Z7TmatrixP7Complexii,"",@"SHT_CUDA_INFO"
	.sectionflags	@""
	.align	4


	//----- nvinfo : EIATTR_CUDA_API_VERSION
	.align		4
        /*0000*/ 	.byte	0x04, 0x37
        /*0002*/ 	.short	(.L_106 - .L_105)
.L_105:
        /*0004*/ 	.word	0x00000082


	//----- nvinfo : EIATTR_KPARAM_INFO
	.align		4
.L_106:
        /*0008*/ 	.byte	0x04, 0x17
        /*000a*/ 	.short	(.L_108 - .L_107)
.L_107:
        /*000c*/ 	.word	0x00000000
        /*0010*/ 	.short	0x0002
        /*0012*/ 	.short	0x000c
        /*0014*/ 	.byte	0x00, 0xf0, 0x11, 0x00


	//----- nvinfo : EIATTR_KPARAM_INFO
	.align		4
.L_108:
        /*0018*/ 	.byte	0x04, 0x17
        /*001a*/ 	.short	(.L_110 - .L_109)
.L_109:
        /*001c*/ 	.word	0x00000000
        /*0020*/ 	.short	0x0001
        /*0022*/ 	.short	0x0008
        /*0024*/ 	.byte	0x00, 0xf0, 0x11, 0x00


	//----- nvinfo : EIATTR_KPARAM_INFO
	.align		4
.L_110:
        /*0028*/ 	.byte	0x04, 0x17
        /*002a*/ 	.short	(.L_112 - .L_111)
.L_111:
        /*002c*/ 	.word	0x00000000
        /*0030*/ 	.short	0x0000
        /*0032*/ 	.short	0x0000
        /*0034*/ 	.byte	0x00, 0xf5, 0x21, 0x00


	//----- nvinfo : EIATTR_SPARSE_MMA_MASK
	.align		4
.L_112:
        /*0038*/ 	.byte	0x03, 0x50
        /*003a*/ 	.short	0x0000


	//----- nvinfo : EIATTR_MAXREG_COUNT
	.align		4
        /*003c*/ 	.byte	0x03, 0x1b
        /*003e*/ 	.short	0x00ff


	//----- nvinfo : EIATTR_MERCURY_ISA_VERSION
	.align		4
        /*0040*/ 	.byte	0x03, 0x5f
        /*0042*/ 	.short	0x0101


	//----- nvinfo : EIATTR_VRC_CTA_INIT_COUNT
	.align		4
        /*0044*/ 	.byte	0x02, 0x4a
	.zero		1
	.zero		1


	//----- nvinfo : EIATTR_EXIT_INSTR_OFFSETS
	.align		4
        /*0048*/ 	.byte	0x04, 0x1c
        /*004a*/ 	.short	(.L_114 - .L_113)


	//   ....[0]....
.L_113:
        /*004c*/ 	.word	0x000000a0


	//   ....[1]....
        /*0050*/ 	.word	0x00000260


	//   ....[2]....
        /*0054*/ 	.word	0x00000350


	//----- nvinfo : EIATTR_CBANK_PARAM_SIZE
	.align		4
.L_114:
        /*0058*/ 	.byte	0x03, 0x19
        /*005a*/ 	.short	0x0010


	//----- nvinfo : EIATTR_PARAM_CBANK
	.align		4
        /*005c*/ 	.byte	0x04, 0x0a
        /*005e*/ 	.short	(.L_116 - .L_115)
	.align		4
.L_115:
        /*0060*/ 	.word	index@(.nv.constant0._Z7TmatrixP7Complexii)
        /*0064*/ 	.short	0x0380
        /*0066*/ 	.short	0x0010


	//----- nvinfo : EIATTR_SW_WAR
	.align		4
.L_116:
        /*0068*/ 	.byte	0x04, 0x36
        /*006a*/ 	.short	(.L_118 - .L_117)
.L_117:
        /*006c*/ 	.word	0x00000008
.L_118:


//--------------------- .nv.info._Z13CountWInverseP7Complexi --------------------------
	.section	.nv.info._Z13CountWInverseP7Complexi,"",@"SHT_CUDA_INFO"
	.sectionflags	@""
	.align	4


	//----- nvinfo : EIATTR_CUDA_API_VERSION
	.align		4
        /*0000*/ 	.byte	0x04, 0x37
        /*0002*/ 	.short	(.L_120 - .L_119)
.L_119:
        /*0004*/ 	.word	0x00000082


	//----- nvinfo : EIATTR_KPARAM_INFO
	.align		4
.L_120:
        /*0008*/ 	.byte	0x04, 0x17
        /*000a*/ 	.short	(.L_122 - .L_121)
.L_121:
        /*000c*/ 	.word	0x00000000
        /*0010*/ 	.short	0x0001
        /*0012*/ 	.short	0x0008
        /*0014*/ 	.byte	0x00, 0xf0, 0x11, 0x00


	//----- nvinfo : EIATTR_KPARAM_INFO
	.align		4
.L_122:
        /*0018*/ 	.byte	0x04, 0x17
        /*001a*/ 	.short	(.L_124 - .L_123)
.L_123:
        /*001c*/ 	.word	0x00000000
        /*0020*/ 	.short	0x0000
        /*0022*/ 	.short	0x0000
        /*0024*/ 	.byte	0x00, 0xf5, 0x21, 0x00


	//----- nvinfo : EIATTR_SPARSE_MMA_MASK
	.align		4
.L_124:
        /*0028*/ 	.byte	0x03, 0x50
        /*002a*/ 	.short	0x0000


	//----- nvinfo : EIATTR_MAXREG_COUNT
	.align		4
        /*002c*/ 	.byte	0x03, 0x1b
        /*002e*/ 	.short	0x00ff


	//----- nvinfo : EIATTR_MERCURY_ISA_VERSION
	.align		4
        /*0030*/ 	.byte	0x03, 0x5f
        /*0032*/ 	.short	0x0101


	//----- nvinfo : EIATTR_VRC_CTA_INIT_COUNT
	.align		4
        /*0034*/ 	.byte	0x02, 0x4a
	.zero		1
	.zero		1


	//----- nvinfo : EIATTR_EXIT_INSTR_OFFSETS
	.align		4
        /*0038*/ 	.byte	0x04, 0x1c
        /*003a*/ 	.short	(.L_126 - .L_125)


	//   ....[0]....
.L_125:
        /*003c*/ 	.word	0x000000a0


	//   ....[1]....
        /*0040*/ 	.word	0x00000c50


	//----- nvinfo : EIATTR_CRS_STACK_SIZE
	.align		4
.L_126:
        /*0044*/ 	.byte	0x04, 0x1e
        /*0046*/ 	.short	(.L_128 - .L_127)
.L_127:
        /*0048*/ 	.word	0x00000000


	//----- nvinfo : EIATTR_CBANK_PARAM_SIZE
	.align		4
.L_128:
        /*004c*/ 	.byte	0x03, 0x19
        /*004e*/ 	.short	0x000c


	//----- nvinfo : EIATTR_PARAM_CBANK
	.align		4
        /*0050*/ 	.byte	0x04, 0x0a
        /*0052*/ 	.short	(.L_130 - .L_129)
	.align		4
.L_129:
        /*0054*/ 	.word	index@(.nv.constant0._Z13CountWInverseP7Complexi)
        /*0058*/ 	.short	0x0380
        /*005a*/ 	.short	0x000c


	//----- nvinfo : EIATTR_SW_WAR
	.align		4
.L_130:
        /*005c*/ 	.byte	0x04, 0x36
        /*005e*/ 	.short	(.L_132 - .L_131)
.L_131:
        /*0060*/ 	.word	0x00000008
.L_132:


//--------------------- .nv.info._Z6CountWP7Complexi --------------------------
	.section	.nv.info._Z6CountWP7Complexi,"",@"SHT_CUDA_INFO"
	.sectionflags	@""
	.align	4


	//----- nvinfo : EIATTR_CUDA_API_VERSION
	.align		4
        /*0000*/ 	.byte	0x04, 0x37
        /*0002*/ 	.short	(.L_134 - .L_133)
.L_133:
        /*0004*/ 	.word	0x00000082


	//----- nvinfo : EIATTR_KPARAM_INFO
	.align		4
.L_134:
        /*0008*/ 	.byte	0x04, 0x17
        /*000a*/ 	.short	(.L_136 - .L_135)
.L_135:
        /*000c*/ 	.word	0x00000000
        /*0010*/ 	.short	0x0001
        /*0012*/ 	.short	0x0008
        /*0014*/ 	.byte	0x00, 0xf0, 0x11, 0x00


	//----- nvinfo : EIATTR_KPARAM_INFO
	.align		4
.L_136:
        /*0018*/ 	.byte	0x04, 0x17
        /*001a*/ 	.short	(.L_138 - .L_137)
.L_137:
        /*001c*/ 	.word	0x00000000
        /*0020*/ 	.short	0x0000
        /*0022*/ 	.short	0x0000
        /*0024*/ 	.byte	0x00, 0xf5, 0x21, 0x00


	//----- nvinfo : EIATTR_SPARSE_MMA_MASK
	.align		4
.L_138:
        /*0028*/ 	.byte	0x03, 0x50
        /*002a*/ 	.short	0x0000


	//----- nvinfo : EIATTR_MAXREG_COUNT
	.align		4
        /*002c*/ 	.byte	0x03, 0x1b
        /*002e*/ 	.short	0x00ff


	//----- nvinfo : EIATTR_MERCURY_ISA_VERSION
	.align		4
        /*0030*/ 	.byte	0x03, 0x5f
        /*0032*/ 	.short	0x0101


	//----- nvinfo : EIATTR_VRC_CTA_INIT_COUNT
	.align		4
        /*0034*/ 	.byte	0x02, 0x4a
	.zero		1
	.zero		1


	//----- nvinfo : EIATTR_EXIT_INSTR_OFFSETS
	.align		4
        /*0038*/ 	.byte	0x04, 0x1c
        /*003a*/ 	.short	(.L_140 - .L_139)


	//   ....[0]....
.L_139:
        /*003c*/ 	.word	0x000000a0


	//   ....[1]....
        /*0040*/ 	.word	0x00000c60


	//----- nvinfo : EIATTR_CRS_STACK_SIZE
	.align		4
.L_140:
        /*0044*/ 	.byte	0x04, 0x1e
        /*0046*/ 	.short	(.L_142 - .L_141)
.L_141:
        /*0048*/ 	.word	0x00000000


	//----- nvinfo : EIATTR_CBANK_PARAM_SIZE
	.align		4
.L_142:
        /*004c*/ 	.byte	0x03, 0x19
        /*004e*/ 	.short	0x000c


	//----- nvinfo : EIATTR_PARAM_CBANK
	.align		4
        /*0050*/ 	.byte	0x04, 0x0a
        /*0052*/ 	.short	(.L_144 - .L_143)
	.align		4
.L_143:
        /*0054*/ 	.word	index@(.nv.constant0._Z6CountWP7Complexi)
        /*0058*/ 	.short	0x0380
        /*005a*/ 	.short	0x000c


	//----- nvinfo : EIATTR_SW_WAR
	.align		4
.L_144:
        /*005c*/ 	.byte	0x04, 0x36
        /*005e*/ 	.short	(.L_146 - .L_145)
.L_145:
        /*0060*/ 	.word	0x00000008
.L_146:


//--------------------- .nv.info._Z7reorderP7ComplexS0_i --------------------------
	.section	.nv.info._Z7reorderP7ComplexS0_i,"",@"SHT_CUDA_INFO"
	.sectionflags	@""
	.align	4


	//----- nvinfo : EIATTR_CUDA_API_VERSION
	.align		4
        /*0000*/ 	.byte	0x04, 0x37
        /*0002*/ 	.short	(.L_148 - .L_147)
.L_147:
        /*0004*/ 	.word	0x00000082


	//----- nvinfo : EIATTR_KPARAM_INFO
	.align		4
.L_148:
        /*0008*/ 	.byte	0x04, 0x17
        /*000a*/ 	.short	(.L_150 - .L_149)
.L_149:
        /*000c*/ 	.word	0x00000000
        /*0010*/ 	.short	0x0002
        /*0012*/ 	.short	0x0010
        /*0014*/ 	.byte	0x00, 0xf0, 0x11, 0x00


	//----- nvinfo : EIATTR_KPARAM_INFO
	.align		4
.L_150:
        /*0018*/ 	.byte	0x04, 0x17
        /*001a*/ 	.short	(.L_152 - .L_151)
.L_151:
        /*001c*/ 	.word	0x00000000
        /*0020*/ 	.short	0x0001
        /*0022*/ 	.short	0x0008
        /*0024*/ 	.byte	0x00, 0xf5, 0x21, 0x00


	//----- nvinfo : EIATTR_KPARAM_INFO
	.align		4
.L_152:
        /*0028*/ 	.byte	0x04, 0x17
        /*002a*/ 	.short	(.L_154 - .L_153)
.L_153:
        /*002c*/ 	.word	0x00000000
        /*0030*/ 	.short	0x0000
        /*0032*/ 	.short	0x0000
        /*0034*/ 	.byte	0x00, 0xf5, 0x21, 0x00


	//----- nvinfo : EIATTR_SPARSE_MMA_MASK
	.align		4
.L_154:
        /*0038*/ 	.byte	0x03, 0x50
        /*003a*/ 	.short	0x0000


	//----- nvinfo : EIATTR_MAXREG_COUNT
	.align		4
        /*003c*/ 	.byte	0x03, 0x1b
        /*003e*/ 	.short	0x00ff


	//----- nvinfo : EIATTR_MERCURY_ISA_VERSION
	.align		4
        /*0040*/ 	.byte	0x03, 0x5f
        /*0042*/ 	.short	0x0101


	//----- nvinfo : EIATTR_VRC_CTA_INIT_COUNT
	.align		4
        /*0044*/ 	.byte	0x02, 0x4a
	.zero		1
	.zero		1


	//----- nvinfo : EIATTR_EXIT_INSTR_OFFSETS
	.align		4
        /*0048*/ 	.byte	0x04, 0x1c
        /*004a*/ 	.short	(.L_156 - .L_155)


	//   ....[0]....
.L_155:
        /*004c*/ 	.word	0x00000080


	//   ....[1]....
        /*0050*/ 	.word	0x000003e0


	//----- nvinfo : EIATTR_CRS_STACK_SIZE
	.align		4
.L_156:
        /*0054*/ 	.byte	0x04, 0x1e
        /*0056*/ 	.short	(.L_158 - .L_157)
.L_157:
        /*0058*/ 	.word	0x00000000


	//----- nvinfo : EIATTR_CBANK_PARAM_SIZE
	.align		4
.L_158:
        /*005c*/ 	.byte	0x03, 0x19
        /*005e*/ 	.short	0x0014


	//----- nvinfo : EIATTR_PARAM_CBANK
	.align		4
        /*0060*/ 	.byte	0x04, 0x0a
        /*0062*/ 	.short	(.L_160 - .L_159)
	.align		4
.L_159:
        /*0064*/ 	.word	index@(.nv.constant0._Z7reorderP7ComplexS0_i)
        /*0068*/ 	.short	0x0380
        /*006a*/ 	.short	0x0014


	//----- nvinfo : EIATTR_SW_WAR
	.align		4
.L_160:
        /*006c*/ 	.byte	0x04, 0x36
        /*006e*/ 	.short	(.L_162 - .L_161)
.L_161:
        /*0070*/ 	.word	0x00000008
.L_162:


//--------------------- .nv.callgraph             --------------------------
	.section	.nv.callgraph,"",@"SHT_CUDA_CALLGRAPH"
	.align	4
	.sectionentsize	8
	.align		4
        /*0000*/ 	.word	0x00000000
	.align		4
        /*0004*/ 	.word	0xffffffff
	.align		4
        /*0008*/ 	.word	0x00000000
	.align		4
        /*000c*/ 	.word	0xfffffffe
	.align		4
        /*0010*/ 	.word	0x00000000
	.align		4
        /*0014*/ 	.word	0xfffffffd
	.align		4
        /*0018*/ 	.word	0x00000000
	.align		4
        /*001c*/ 	.word	0xfffffffc


//--------------------- .nv.constant4             --------------------------
	.section	.nv.constant4,"a",@progbits
	.align	8
	.align		8
.nv.constant4:
        /*0000*/ 	.dword	__cudart_i2opi_f


//--------------------- .text._Z15CmpleteInverseTP7Complexi --------------------------
	.section	.text._Z15CmpleteInverseTP7Complexi,"ax",@progbits
	.align	128
        .global         _Z15CmpleteInverseTP7Complexi
        .type           _Z15CmpleteInverseTP7Complexi,@function
        .size           _Z15CmpleteInverseTP7Complexi,(.L_x_60 - _Z15CmpleteInverseTP7Complexi)
        .other          _Z15CmpleteInverseTP7Complexi,@"STO_CUDA_ENTRY STV_DEFAULT"
_Z15CmpleteInverseTP7Complexi:
.text._Z15CmpleteInverseTP7Complexi:
[----:B------:R-:W-:Y:S01]  /*0000*/  LDC R1, c[0x0][0x37c] ;  /* 0x0000df00ff017b82 */ /* 0x000fe20000000800 */
[----:B------:R-:W0:Y:S07]  /*0010*/  S2R R0, SR_TID.X ;  /* 0x0000000000007919 */ /* 0x000e2e0000002100 */
[----:B------:R-:W0:Y:S01]  /*0020*/  S2UR UR5, SR_CTAID.X ;  /* 0x00000000000579c3 */ /* 0x000e220000002500 */
[----:B------:R-:W1:Y:S07]  /*0030*/  LDCU UR6, c[0x0][0x388] ;  /* 0x00007100ff0677ac */ /* 0x000e6e0008000800 */
[----:B------:R-:W0:Y:S01]  /*0040*/  LDC R3, c[0x0][0x360] ;  /* 0x0000d800ff037b82 */ /* 0x000e220000000800 */
[----:B-1----:R-:W-:Y:S01]  /*0050*/  UIMAD UR4, UR6, UR6, URZ ;  /* 0x00000006060472a4 */ /* 0x002fe2000f8e02ff */
[----:B0-----:R-:W-:-:S05]  /*0060*/  IMAD R0, R3, UR5, R0 ;  /* 0x0000000503007c24 */ /* 0x001fca000f8e0200 */
[----:B------:R-:W-:-:S13]  /*0070*/  ISETP.GE.U32.AND P0, PT, R0, UR4, PT ;  /* 0x0000000400007c0c */ /* 0x000fda000bf06070 */
[----:B------:R-:W-:Y:S05]  /*0080*/  @P0 EXIT ;  /* 0x000000000000094d */ /* 0x000fea0003800000 */
[----:B------:R-:W0:Y:S01]  /*0090*/  I2F.F64 R4, UR6 ;  /* 0x0000000600047d12 */ /* 0x000e220008201c00 */
[----:B------:R-:W1:Y:S07]  /*00a0*/  LDCU.64 UR4, c[0x0][0x358] ;  /* 0x00006b00ff0477ac */ /* 0x000e6e0008000a00 */
[----:B0-----:R-:W0:Y:S01]  /*00b0*/  MUFU.RCP64H R3, R5 ;  /* 0x0000000500037308 */ /* 0x001e220000001800 */
[----:B------:R-:W-:-:S04]  /*00c0*/  IADD3 R2, PT, PT, R5, 0x300402, RZ ;  /* 0x0030040205027810 */ /* 0x000fc80007ffe0ff */
[----:B------:R-:W-:Y:S02]  /*00d0*/  FSETP.GEU.AND P0, PT, |R2|, 5.8789094863358348022e-39, PT ;  /* 0x004004020200780b */ /* 0x000fe40003f0e200 */
[----:B0-----:R-:W-:-:S08]  /*00e0*/  DFMA R6, -R4, R2, 1 ;  /* 0x3ff000000406742b */ /* 0x001fd00000000102 */
[----:B------:R-:W-:-:S08]  /*00f0*/  DFMA R6, R6, R6, R6 ;  /* 0x000000060606722b */ /* 0x000fd00000000006 */
[----:B------:R-:W-:-:S08]  /*0100*/  DFMA R6, R2, R6, R2 ;  /* 0x000000060206722b */ /* 0x000fd00000000002 */
[----:B------:R-:W-:-:S08]  /*0110*/  DFMA R8, -R4, R6, 1 ;  /* 0x3ff000000408742b */ /* 0x000fd00000000106 */
[----:B------:R-:W-:Y:S01]  /*0120*/  DFMA R6, R6, R8, R6 ;  /* 0x000000080606722b */ /* 0x000fe20000000006 */
[----:B-1----:R-:W-:Y:S10]  /*0130*/  @P0 BRA `(.L_x_0) ;  /* 0x0000000000100947 */ /* 0x002ff40003800000 */
[----:B------:R-:W-:-:S04]  /*0140*/  LOP3.LUT R2, R5, 0x7fffffff, RZ, 0xc0, !PT ;  /* 0x7fffffff05027812 */ /* 0x000fc800078ec0ff */
[----:B------:R-:W-:Y:S02]  /*0150*/  IADD3 R8, PT, PT, R2, -0x100000, RZ ;  /* 0xfff0000002087810 */ /* 0x000fe40007ffe0ff */
[----:B------:R-:W-:-:S07]  /*0160*/  MOV R2, 0x180 ;  /* 0x0000018000027802 */ /* 0x000fce0000000f00 */
[----:B------:R-:W-:Y:S05]  /*0170*/  CALL.REL.NOINC `($__internal_0_$__cuda_sm20_dblrcp_rn_slowpath_v3) ;  /* 0x00000000008c7944 */ /* 0x000fea0003c00000 */
.L_x_0:
[----:B------:R-:W0:Y:S02]  /*0180*/  LDC.64 R2, c[0x0][0x380] ;  /* 0x0000e000ff027b82 */ /* 0x000e240000000a00 */
[----:B0-----:R-:W-:-:S05]  /*0190*/  IMAD.WIDE.U32 R2, R0, 0x8, R2 ;  /* 0x0000000800027825 */ /* 0x001fca00078e0002 */
[----:B------:R-:W2:Y:S04]  /*01a0*/  LDG.E R5, desc[UR4][R2.64] ;  /* 0x0000000402057981 */ /* 0x000ea8000c1e1900 */
[----:B------:R-:W3:Y:S01]  /*01b0*/  LDG.E R9, desc[UR4][R2.64+0x4] ;  /* 0x0000040402097981 */ /* 0x000ee2000c1e1900 */
[----:B------:R-:W0:Y:S01]  /*01c0*/  F2F.F32.F64 R6, R6 ;  /* 0x0000000600067310 */ /* 0x000e220000301000 */
[----:B------:R-:W-:Y:S01]  /*01d0*/  BSSY.RECONVERGENT B0, `(.L_x_1) ;  /* 0x0000015000007945 */ /* 0x000fe20003800200 */
[----:B--2---:R-:W-:Y:S01]  /*01e0*/  FMUL R11, RZ, R5 ;  /* 0x00000005ff0b7220 */ /* 0x004fe20000400000 */
[----:B---3--:R-:W-:-:S03]  /*01f0*/  FMUL R0, RZ, R9 ;  /* 0x00000009ff007220 */ /* 0x008fc60000400000 */
[C---:B0-----:R-:W-:Y:S01]  /*0200*/  FFMA R11, R6.reuse, R9, R11 ;  /* 0x00000009060b7223 */ /* 0x041fe2000000000b */
[----:B------:R-:W-:-:S03]  /*0210*/  FFMA R5, R6, R5, -R0 ;  /* 0x0000000506057223 */ /* 0x000fc60000000800 */
[----:B------:R-:W-:Y:S01]  /*0220*/  FMUL R0, R11, R11 ;  /* 0x0000000b0b007220 */ /* 0x000fe20000400000 */
[----:B------:R0:W-:Y:S03]  /*0230*/  STG.E desc[UR4][R2.64+0x4], R11 ;  /* 0x0000040b02007986 */ /* 0x0001e6000c101904 */
[----:B------:R-:W-:Y:S01]  /*0240*/  FFMA R13, R5, R5, R0 ;  /* 0x00000005050d7223 */ /* 0x000fe20000000000 */
[----:B------:R0:W-:Y:S03]  /*0250*/  STG.E desc[UR4][R2.64], R5 ;  /* 0x0000000502007986 */ /* 0x0001e6000c101904 */
[----:B------:R-:W-:Y:S01]  /*0260*/  VIADD R0, R13, 0xf3000000 ;  /* 0xf30000000d007836 */ /* 0x000fe20000000000 */
[----:B------:R0:W1:Y:S04]  /*0270*/  MUFU.RSQ R8, R13 ;  /* 0x0000000d00087308 */ /* 0x0000680000001400 */
[----:B------:R-:W-:-:S13]  /*0280*/  ISETP.GT.U32.AND P0, PT, R0, 0x727fffff, PT ;  /* 0x727fffff0000780c */ /* 0x000fda0003f04070 */
[----:B01----:R-:W-:Y:S05]  /*0290*/  @!P0 BRA `(.L_x_2) ;  /* 0x0000000000108947 */ /* 0x003fea0003800000 */
[----:B------:R-:W-:-:S07]  /*02a0*/  MOV R9, 0x2c0 ;  /* 0x000002c000097802 */ /* 0x000fce0000000f00 */
[----:B------:R-:W-:Y:S05]  /*02b0*/  CALL.REL.NOINC `($__internal_1_$__cuda_sm20_sqrt_rn_f32_slowpath) ;  /* 0x0000000000d07944 */ /* 0x000fea0003c00000 */
[----:B------:R-:W-:Y:S01]  /*02c0*/  MOV R4, R0 ;  /* 0x0000000000047202 */ /* 0x000fe20000000f00 */
[----:B------:R-:W-:Y:S06]  /*02d0*/  BRA `(.L_x_3) ;  /* 0x0000000000107947 */ /* 0x000fec0003800000 */
.L_x_2:
[----:B------:R-:W-:Y:S01]  /*02e0*/  FMUL.FTZ R4, R13, R8 ;  /* 0x000000080d047220 */ /* 0x000fe20000410000 */
[----:B------:R-:W-:-:S03]  /*02f0*/  FMUL.FTZ R0, R8, 0.5 ;  /* 0x3f00000008007820 */ /* 0x000fc60000410000 */
[----:B------:R-:W-:-:S04]  /*0300*/  FFMA R5, -R4, R4, R13 ;  /* 0x0000000404057223 */ /* 0x000fc8000000010d */
[----:B------:R-:W-:-:S07]  /*0310*/  FFMA R4, R5, R0, R4 ;  /* 0x0000000005047223 */ /* 0x000fce0000000004 */
.L_x_3:
[----:B------:R-:W-:Y:S05]  /*0320*/  BSYNC.RECONVERGENT B0 ;  /* 0x0000000000007941 */ /* 0x000fea0003800200 */
.L_x_1:
[----:B------:R-:W0:Y:S01]  /*0330*/  F2F.F64.F32 R4, R4 ;  /* 0x0000000400047310 */ /* 0x000e220000201800 */
[----:B------:R-:W-:Y:S01]  /*0340*/  UMOV UR6, 0xd9d7bdbb ;  /* 0xd9d7bdbb00067882 */ /* 0x000fe20000000000 */
[----:B------:R-:W-:Y:S02]  /*0350*/  UMOV UR7, 0x3ddb7cdf ;  /* 0x3ddb7cdf00077882 */ /* 0x000fe40000000000 */
[----:B0-----:R-:W-:-:S14]  /*0360*/  DSETP.GEU.AND P0, PT, R4, UR6, PT ;  /* 0x0000000604007e2a */ /* 0x001fdc000bf0e000 */
[----:B------:R-:W-:Y:S05]  /*0370*/  @P0 EXIT ;  /* 0x000000000000094d */ /* 0x000fea0003800000 */
[----:B------:R-:W-:Y:S04]  /*0380*/  STG.E desc[UR4][R2.64], RZ ;  /* 0x000000ff02007986 */ /* 0x000fe8000c101904 */
[----:B------:R-:W-:Y:S01]  /*0390*/  STG.E desc[UR4][R2.64+0x4], RZ ;  /* 0x000004ff02007986 */ /* 0x000fe2000c101904 */
[----:B------:R-:W-:Y:S05]  /*03a0*/  EXIT ;  /* 0x000000000000794d */ /* 0x000fea0003800000 */
        .weak           $__internal_0_$__cuda_sm20_dblrcp_rn_slowpath_v3
        .type           $__internal_0_$__cuda_sm20_dblrcp_rn_slowpath_v3,@function
        .size           $__internal_0_$__cuda_sm20_dblrcp_rn_slowpath_v3,($__internal_1_$__cuda_sm20_sqrt_rn_f32_slowpath - $__internal_0_$__cuda_sm20_dblrcp_rn_slowpath_v3)
$__internal_0_$__cuda_sm20_dblrcp_rn_slowpath_v3:
[----:B------:R-:W-:-:S14]  /*03b0*/  DSETP.GTU.AND P0, PT, |R4|, +INF , PT ;  /* 0x7ff000000400742a */ /* 0x000fdc0003f0c200 */
[----:B------:R-:W-:Y:S05]  /*03c0*/  @P0 BRA `(.L_x_4) ;  /* 0x00000000007c0947 */ /* 0x000fea0003800000 */
[----:B------:R-:W-:-:S05]  /*03d0*/  LOP3.LUT R3, R5, 0x7fffffff, RZ, 0xc0, !PT ;  /* 0x7fffffff05037812 */ /* 0x000fca00078ec0ff */
[----:B------:R-:W-:-:S05]  /*03e0*/  VIADD R6, R3, 0xffffffff ;  /* 0xffffffff03067836 */ /* 0x000fca0000000000 */
[----:B------:R-:W-:-:S13]  /*03f0*/  ISETP.GE.U32.AND P0, PT, R6, 0x7fefffff, PT ;  /* 0x7fefffff0600780c */ /* 0x000fda0003f06070 */
[----:B------:R-:W-:Y:S02]  /*0400*/  @P0 LOP3.LUT R7, R5, 0x7ff00000, RZ, 0x3c, !PT ;  /* 0x7ff0000005070812 */ /* 0x000fe400078e3cff */
[----:B------:R-:W-:Y:S01]  /*0410*/  @P0 MOV R6, RZ ;  /* 0x000000ff00060202 */ /* 0x000fe20000000f00 */
[----:B------:R-:W-:Y:S06]  /*0420*/  @P0 BRA `(.L_x_5) ;  /* 0x00000000006c0947 */ /* 0x000fec0003800000 */
[----:B------:R-:W-:-:S13]  /*0430*/  ISETP.GE.U32.AND P0, PT, R3, 0x1000001, PT ;  /* 0x010000010300780c */ /* 0x000fda0003f06070 */
[----:B------:R-:W-:Y:S05]  /*0440*/  @!P0 BRA `(.L_x_6) ;  /* 0x0000000000348947 */ /* 0x000fea0003800000 */
[----:B------:R-:W-:Y:S01]  /*0450*/  VIADD R7, R5, 0xc0200000 ;  /* 0xc020000005077836 */ /* 0x000fe20000000000 */
[----:B------:R-:W-:-:S03]  /*0460*/  MOV R6, R4 ;  /* 0x0000000400067202 */ /* 0x000fc60000000f00 */
[----:B------:R-:W0:Y:S03]  /*0470*/  MUFU.RCP64H R9, R7 ;  /* 0x0000000700097308 */ /* 0x000e260000001800 */
[----:B0-----:R-:W-:-:S08]  /*0480*/  DFMA R10, -R6, R8, 1 ;  /* 0x3ff00000060a742b */ /* 0x001fd00000000108 */
[----:B------:R-:W-:-:S08]  /*0490*/  DFMA R10, R10, R10, R10 ;  /* 0x0000000a0a0a722b */ /* 0x000fd0000000000a */
[----:B------:R-:W-:-:S08]  /*04a0*/  DFMA R10, R8, R10, R8 ;  /* 0x0000000a080a722b */ /* 0x000fd00000000008 */
[----:B------:R-:W-:-:S08]  /*04b0*/  DFMA R8, -R6, R10, 1 ;  /* 0x3ff000000608742b */ /* 0x000fd0000000010a */
[----:B------:R-:W-:-:S08]  /*04c0*/  DFMA R8, R10, R8, R10 ;  /* 0x000000080a08722b */ /* 0x000fd0000000000a */
[----:B------:R-:W-:-:S08]  /*04d0*/  DMUL R8, R8, 2.2250738585072013831e-308 ;  /* 0x0010000008087828 */ /* 0x000fd00000000000 */
[----:B------:R-:W-:-:S08]  /*04e0*/  DFMA R4, -R4, R8, 1 ;  /* 0x3ff000000404742b */ /* 0x000fd00000000108 */
[----:B------:R-:W-:-:S08]  /*04f0*/  DFMA R4, R4, R4, R4 ;  /* 0x000000040404722b */ /* 0x000fd00000000004 */
[----:B------:R-:W-:Y:S01]  /*0500*/  DFMA R6, R8, R4, R8 ;  /* 0x000000040806722b */ /* 0x000fe20000000008 */
[----:B------:R-:W-:Y:S10]  /*0510*/  BRA `(.L_x_5) ;  /* 0x0000000000307947 */ /* 0x000ff40003800000 */
.L_x_6:
[----:B------:R-:W-:Y:S01]  /*0520*/  DMUL R4, R4, 8.11296384146066816958e+31 ;  /* 0x4690000004047828 */ /* 0x000fe20000000000 */
[----:B------:R-:W-:-:S05]  /*0530*/  MOV R6, R8 ;  /* 0x0000000800067202 */ /* 0x000fca0000000f00 */
[----:B------:R-:W0:Y:S02]  /*0540*/  MUFU.RCP64H R7, R5 ;  /* 0x0000000500077308 */ /* 0x000e240000001800 */
[----:B0-----:R-:W-:-:S08]  /*0550*/  DFMA R8, -R4, R6, 1 ;  /* 0x3ff000000408742b */ /* 0x001fd00000000106 */
[----:B------:R-:W-:-:S08]  /*0560*/  DFMA R8, R8, R8, R8 ;  /* 0x000000080808722b */ /* 0x000fd00000000008 */
[----:B------:R-:W-:-:S08]  /*0570*/  DFMA R8, R6, R8, R6 ;  /* 0x000000080608722b */ /* 0x000fd00000000006 */
[----:B------:R-:W-:-:S08]  /*0580*/  DFMA R6, -R4, R8, 1 ;  /* 0x3ff000000406742b */ /* 0x000fd00000000108 */
[----:B------:R-:W-:-:S08]  /*0590*/  DFMA R6, R8, R6, R8 ;  /* 0x000000060806722b */ /* 0x000fd00000000008 */
[----:B------:R-:W-:Y:S01]  /*05a0*/  DMUL R6, R6, 8.11296384146066816958e+31 ;  /* 0x4690000006067828 */ /* 0x000fe20000000000 */
[----:B------:R-:W-:Y:S10]  /*05b0*/  BRA `(.L_x_5) ;  /* 0x0000000000087947 */ /* 0x000ff40003800000 */
.L_x_4:
[----:B------:R-:W-:Y:S01]  /*05c0*/  LOP3.LUT R7, R5, 0x80000, RZ, 0xfc, !PT ;  /* 0x0008000005077812 */ /* 0x000fe200078efcff */
[----:B------:R-:W-:-:S07]  /*05d0*/  IMAD.MOV.U32 R6, RZ, RZ, R4 ;  /* 0x000000ffff067224 */ /* 0x000fce00078e0004 */
.L_x_5:
[----:B------:R-:W-:-:S04]  /*05e0*/  MOV R3, 0x0 ;  /* 0x0000000000037802 */ /* 0x000fc80000000f00 */
[----:B------:R-:W-:Y:S05]  /*05f0*/  RET.REL.NODEC R2 `(_Z15CmpleteInverseTP7Complexi) ;  /* 0xfffffff802807950 */ /* 0x000fea0003c3ffff */
        .weak           $__internal_1_$__cuda_sm20_sqrt_rn_f32_slowpath
        .type           $__internal_1_$__cuda_sm20_sqrt_rn_f32_slowpath,@function
        .size           $__internal_1_$__cuda_sm20_sqrt_rn_f32_slowpath,(.L_x_60 - $__internal_1_$__cuda_sm20_sqrt_rn_f32_slowpath)
$__internal_1_$__cuda_sm20_sqrt_rn_f32_slowpath:
[----:B------:R-:W-:-:S13]  /*0600*/  LOP3.LUT P0, RZ, R13, 0x7fffffff, RZ, 0xc0, !PT ;  /* 0x7fffffff0dff7812 */ /* 0x000fda000780c0ff */
[----:B------:R-:W-:Y:S01]  /*0610*/  @!P0 MOV R4, R13 ;  /* 0x0000000d00048202 */ /* 0x000fe20000000f00 */
[----:B------:R-:W-:Y:S06]  /*0620*/  @!P0 BRA `(.L_x_7) ;  /* 0x0000000000448947 */ /* 0x000fec0003800000 */
[----:B------:R-:W-:Y:S01]  /*0630*/  FSETP.GEU.FTZ.AND P0, PT, R13, RZ, PT ;  /* 0x000000ff0d00720b */ /* 0x000fe20003f1e000 */
[----:B------:R-:W-:-:S12]  /*0640*/  IMAD.MOV.U32 R0, RZ, RZ, R13 ;  /* 0x000000ffff007224 */ /* 0x000fd800078e000d */
[----:B------:R-:W-:Y:S01]  /*0650*/  @!P0 MOV R4, 0x7fffffff ;  /* 0x7fffffff00048802 */ /* 0x000fe20000000f00 */
[----:B------:R-:W-:Y:S06]  /*0660*/  @!P0 BRA `(.L_x_7) ;  /* 0x0000000000348947 */ /* 0x000fec0003800000 */
[----:B------:R-:W-:-:S13]  /*0670*/  FSETP.GTU.FTZ.AND P0, PT, |R0|, +INF , PT ;  /* 0x7f8000000000780b */ /* 0x000fda0003f1c200 */
[----:B------:R-:W-:Y:S01]  /*0680*/  @P0 FADD.FTZ R4, R0, 1 ;  /* 0x3f80000000040421 */ /* 0x000fe20000010000 */
[----:B------:R-:W-:Y:S06]  /*0690*/  @P0 BRA `(.L_x_7) ;  /* 0x0000000000280947 */ /* 0x000fec0003800000 */
[----:B------:R-:W-:-:S13]  /*06a0*/  FSETP.NEU.FTZ.AND P0, PT, |R0|, +INF , PT ;  /* 0x7f8000000000780b */ /* 0x000fda0003f1d200 */
[----:B------:R-:W-:-:S04]  /*06b0*/  @P0 FFMA R5, R0, 1.84467440737095516160e+19, RZ ;  /* 0x5f80000000050823 */ /* 0x000fc800000000ff */
[----:B------:R-:W0:Y:S02]  /*06c0*/  @P0 MUFU.RSQ R4, R5 ;  /* 0x0000000500040308 */ /* 0x000e240000001400 */
[----:B0-----:R-:W-:Y:S01]  /*06d0*/  @P0 FMUL.FTZ R6, R5, R4 ;  /* 0x0000000405060220 */ /* 0x001fe20000410000 */
[----:B------:R-:W-:Y:S01]  /*06e0*/  @P0 FMUL.FTZ R8, R4, 0.5 ;  /* 0x3f00000004080820 */ /* 0x000fe20000410000 */
[----:B------:R-:W-:Y:S02]  /*06f0*/  @!P0 MOV R4, R0 ;  /* 0x0000000000048202 */ /* 0x000fe40000000f00 */
[----:B------:R-:W-:-:S04]  /*0700*/  @P0 FADD.FTZ R7, -R6, -RZ ;  /* 0x800000ff06070221 */ /* 0x000fc80000010100 */
[----:B------:R-:W-:-:S04]  /*0710*/  @P0 FFMA R7, R6, R7, R5 ;  /* 0x0000000706070223 */ /* 0x000fc80000000005 */
[----:B------:R-:W-:-:S04]  /*0720*/  @P0 FFMA R7, R7, R8, R6 ;  /* 0x0000000807070223 */ /* 0x000fc80000000006 */
[----:B------:R-:W-:-:S07]  /*0730*/  @P0 FMUL.FTZ R4, R7, 2.3283064365386962891e-10 ;  /* 0x2f80000007040820 */ /* 0x000fce0000410000 */
.L_x_7:
[----:B------:R-:W-:Y:S02]  /*0740*/  HFMA2 R5, -RZ, RZ, 0, 0 ;  /* 0x00000000ff057431 */ /* 0x000fe400000001ff */
[----:B------:R-:W-:Y:S01]  /*0750*/  IMAD.MOV.U32 R0, RZ, RZ, R4 ;  /* 0x000000ffff007224 */ /* 0x000fe200078e0004 */
[----:B------:R-:W-:-:S04]  /*0760*/  MOV R4, R9 ;  /* 0x0000000900047202 */ /* 0x000fc80000000f00 */
[----:B------:R-:W-:Y:S05]  /*0770*/  RET.REL.NODEC R4 `(_Z15CmpleteInverseTP7Complexi) ;  /* 0xfffffff804207950 */ /* 0x000fea0003c3ffff */
.L_x_8:
[----:B------:R-:W-:-:S00]  /*0780*/  BRA `(.L_x_8) ;  /* 0xfffffffc00fc7947 */ /* 0x000fc0000383ffff */
[----:B------:R-:W-:-:S00]  /*0790*/  NOP ;  /* 0x0000000000007918 */ /* 0x000fc00000000000 */
        /* <DEDUP_REMOVED lines=14> */
.L_x_60:


//--------------------- .text._Z9ConvertABP7ComplexS0_i --------------------------
	.section	.text._Z9ConvertABP7ComplexS0_i,"ax",@progbits
	.align	128
        .global         _Z9ConvertABP7ComplexS0_i
        .type           _Z9ConvertABP7ComplexS0_i,@function
        .size           _Z9ConvertABP7ComplexS0_i,(.L_x_66 - _Z9ConvertABP7ComplexS0_i)
        .other          _Z9ConvertABP7ComplexS0_i,@"STO_CUDA_ENTRY STV_DEFAULT"
_Z9ConvertABP7ComplexS0_i:
.text._Z9ConvertABP7ComplexS0_i:
        /* <DEDUP_REMOVED lines=9> */
[----:B------:R-:W0:Y:S01]  /*0090*/  LDC.64 R4, c[0x0][0x388] ;  /* 0x0000e200ff047b82 */ /* 0x000e220000000a00 */
[----:B------:R-:W1:Y:S07]  /*00a0*/  LDCU.64 UR4, c[0x0][0x358] ;  /* 0x00006b00ff0477ac */ /* 0x000e6e0008000a00 */
[----:B------:R-:W2:Y:S01]  /*00b0*/  LDC.64 R2, c[0x0][0x380] ;  /* 0x0000e000ff027b82 */ /* 0x000ea20000000a00 */
[----:B0-----:R-:W-:-:S05]  /*00c0*/  IMAD.WIDE.U32 R4, R7, 0x8, R4 ;  /* 0x0000000807047825 */ /* 0x001fca00078e0004 */
[----:B-1----:R-:W3:Y:S04]  /*00d0*/  LDG.E R9, desc[UR4][R4.64] ;  /* 0x0000000404097981 */ /* 0x002ee8000c1e1900 */
[----:B------:R-:W4:Y:S01]  /*00e0*/  LDG.E R11, desc[UR4][R4.64+0x4] ;  /* 0x00000404040b7981 */ /* 0x000f22000c1e1900 */
[----:B--2---:R-:W-:-:S05]  /*00f0*/  IMAD.WIDE.U32 R2, R7, 0x8, R2 ;  /* 0x0000000807027825 */ /* 0x004fca00078e0002 */
[----:B---3--:R-:W-:Y:S04]  /*0100*/  STG.E desc[UR4][R2.64], R9 ;  /* 0x0000000902007986 */ /* 0x008fe8000c101904 */
[----:B----4-:R-:W-:Y:S01]  /*0110*/  STG.E desc[UR4][R2.64+0x4], R11 ;  /* 0x0000040b02007986 */ /* 0x010fe2000c101904 */
[----:B------:R-:W-:Y:S05]  /*0120*/  EXIT ;  /* 0x000000000000794d */ /* 0x000fea0003800000 */
.L_x_9:
        /* <DEDUP_REMOVED lines=13> */
.L_x_66:


//--------------------- .text._Z17TransformAnArrrayP7ComplexS0_iS0_ii --------------------------
	.section	.text._Z17TransformAnArrrayP7ComplexS0_iS0_ii,"ax",@progbits
	.align	128
        .global         _Z17TransformAnArrrayP7ComplexS0_iS0_ii
        .type           _Z17TransformAnArrrayP7ComplexS0_iS0_ii,@function
        .size           _Z17TransformAnArrrayP7ComplexS0_iS0_ii,(.L_x_61 - _Z17TransformAnArrrayP7ComplexS0_iS0_ii)
        .other          _Z17TransformAnArrrayP7ComplexS0_iS0_ii,@"STO_CUDA_ENTRY STV_DEFAULT"
_Z17TransformAnArrrayP7ComplexS0_iS0_ii:
.text._Z17TransformAnArrrayP7ComplexS0_iS0_ii:
        /* <DEDUP_REMOVED lines=9> */
[----:B------:R-:W-:-:S04]  /*0090*/  USHF.R.S32.HI UR4, URZ, 0x1f, UR6 ;  /* 0x0000001fff047899 */ /* 0x000fc80008011406 */
[----:B------:R-:W-:-:S09]  /*00a0*/  UISETP.NE.U32.AND UP0, UPT, UR4, URZ, UPT ;  /* 0x000000ff0400728c */ /* 0x000fd2000bf05070 */
[----:B------:R-:W-:Y:S05]  /*00b0*/  BRA.U UP0, `(.L_x_10) ;  /* 0x0000000100547547 */ /* 0x000fea000b800000 */
[----:B------:R-:W0:Y:S01]  /*00c0*/  I2F.U32.RP R4, UR6 ;  /* 0x0000000600047d06 */ /* 0x000e220008209000 */
[----:B------:R-:W-:-:S07]  /*00d0*/  ISETP.NE.U32.AND P2, PT, RZ, UR6, PT ;  /* 0x00000006ff007c0c */ /* 0x000fce000bf45070 */
[----:B0-----:R-:W0:Y:S02]  /*00e0*/  MUFU.RCP R4, R4 ;  /* 0x0000000400047308 */ /* 0x001e240000001000 */
[----:B0-----:R-:W-:-:S06]  /*00f0*/  VIADD R2, R4, 0xffffffe ;  /* 0x0ffffffe04027836 */ /* 0x001fcc0000000000 */
[----:B------:R0:W1:Y:S02]  /*0100*/  F2I.FTZ.U32.TRUNC.NTZ R3, R2 ;  /* 0x0000000200037305 */ /* 0x000064000021f000 */
[----:B0-----:R-:W-:Y:S02]  /*0110*/  HFMA2 R2, -RZ, RZ, 0, 0 ;  /* 0x00000000ff027431 */ /* 0x001fe400000001ff */
[----:B-1----:R-:W-:-:S04]  /*0120*/  IMAD.MOV R5, RZ, RZ, -R3 ;  /* 0x000000ffff057224 */ /* 0x002fc800078e0a03 */
[----:B------:R-:W-:-:S04]  /*0130*/  IMAD R5, R5, UR6, RZ ;  /* 0x0000000605057c24 */ /* 0x000fc8000f8e02ff */
[----:B------:R-:W-:-:S06]  /*0140*/  IMAD.HI.U32 R3, R3, R5, R2 ;  /* 0x0000000503037227 */ /* 0x000fcc00078e0002 */
[----:B------:R-:W-:-:S04]  /*0150*/  IMAD.HI.U32 R3, R3, R0, RZ ;  /* 0x0000000003037227 */ /* 0x000fc800078e00ff */
[----:B------:R-:W-:-:S04]  /*0160*/  IMAD.MOV R5, RZ, RZ, -R3 ;  /* 0x000000ffff057224 */ /* 0x000fc800078e0a03 */
[----:B------:R-:W-:-:S05]  /*0170*/  IMAD R5, R5, UR6, R0 ;  /* 0x0000000605057c24 */ /* 0x000fca000f8e0200 */
[----:B------:R-:W-:-:S13]  /*0180*/  ISETP.GE.U32.AND P0, PT, R5, UR6, PT ;  /* 0x0000000605007c0c */ /* 0x000fda000bf06070 */
[----:B------:R-:W-:Y:S01]  /*0190*/  @P0 VIADD R5, R5, -UR6 ;  /* 0x8000000605050c36 */ /* 0x000fe20008000000 */
[----:B------:R-:W-:-:S04]  /*01a0*/  @P0 IADD3 R3, PT, PT, R3, 0x1, RZ ;  /* 0x0000000103030810 */ /* 0x000fc80007ffe0ff */
[----:B------:R-:W-:-:S13]  /*01b0*/  ISETP.GE.U32.AND P1, PT, R5, UR6, PT ;  /* 0x0000000605007c0c */ /* 0x000fda000bf26070 */
[----:B------:R-:W-:Y:S01]  /*01c0*/  @P1 VIADD R3, R3, 0x1 ;  /* 0x0000000103031836 */ /* 0x000fe20000000000 */
[----:B------:R-:W-:-:S05]  /*01d0*/  @!P2 LOP3.LUT R3, RZ, UR6, RZ, 0x33, !PT ;  /* 0x00000006ff03ac12 */ /* 0x000fca000f8e33ff */
[----:B------:R-:W-:-:S04]  /*01e0*/  IMAD.MOV R5, RZ, RZ, -R3 ;  /* 0x000000ffff057224 */ /* 0x000fc800078e0a03 */
[----:B------:R-:W-:Y:S01]  /*01f0*/  IMAD R2, R5, UR6, R0 ;  /* 0x0000000605027c24 */ /* 0x000fe2000f8e0200 */
[----:B------:R-:W-:Y:S06]  /*0200*/  BRA `(.L_x_11) ;  /* 0x0000000000147947 */ /* 0x000fec0003800000 */
.L_x_10:
[----:B------:R-:W-:-:S07]  /*0210*/  MOV R4, 0x230 ;  /* 0x0000023000047802 */ /* 0x000fce0000000f00 */
[----:B------:R-:W-:Y:S05]  /*0220*/  CALL.REL.NOINC `($__internal_2_$__cuda_sm20_div_s64) ;  /* 0x0000000400747944 */ /* 0x000fea0003c00000 */
[----:B------:R-:W0:Y:S01]  /*0230*/  LDCU UR6, c[0x0][0x390] ;  /* 0x00007200ff0677ac */ /* 0x000e220008000800 */
[----:B------:R-:W-:-:S05]  /*0240*/  IADD3 R5, PT, PT, -R3, RZ, RZ ;  /* 0x000000ff03057210 */ /* 0x000fca0007ffe1ff */
[----:B0-----:R-:W-:-:S07]  /*0250*/  IMAD R2, R5, UR6, R0 ;  /* 0x0000000605027c24 */ /* 0x001fce000f8e0200 */
.L_x_11:
[----:B------:R-:W0:Y:S01]  /*0260*/  LDC R8, c[0x0][0x3a0] ;  /* 0x0000e800ff087b82 */ /* 0x000e220000000800 */
[----:B------:R-:W-:Y:S01]  /*0270*/  MOV R12, RZ ;  /* 0x000000ff000c7202 */ /* 0x000fe20000000f00 */
[----:B------:R-:W-:Y:S01]  /*0280*/  IMAD R3, R3, UR6, R2 ;  /* 0x0000000603037c24 */ /* 0x000fe2000f8e0202 */
[----:B------:R-:W-:Y:S01]  /*0290*/  IABS R11, R2 ;  /* 0x00000002000b7213 */ /* 0x000fe20000000000 */
[----:B------:R-:W1:Y:S01]  /*02a0*/  LDCU.64 UR4, c[0x0][0x358] ;  /* 0x00006b00ff0477ac */ /* 0x000e620008000a00 */
[----:B------:R-:W-:Y:S01]  /*02b0*/  ISETP.GE.AND P1, PT, R2, RZ, PT ;  /* 0x000000ff0200720c */ /* 0x000fe20003f26270 */
[----:B------:R-:W2:Y:S01]  /*02c0*/  LDCU.64 UR8, c[0x0][0x388] ;  /* 0x00007100ff0877ac */ /* 0x000ea20008000a00 */
[-C--:B0-----:R-:W-:Y:S02]  /*02d0*/  IABS R5, R8.reuse ;  /* 0x0000000800057213 */ /* 0x081fe40000000000 */
[----:B------:R-:W-:Y:S02]  /*02e0*/  LEA.HI R4, R8, R8, RZ, 0x1 ;  /* 0x0000000808047211 */ /* 0x000fe400078f08ff */
[----:B------:R-:W0:Y:S02]  /*02f0*/  I2F.RP R6, R5 ;  /* 0x0000000500067306 */ /* 0x000e240000209400 */
[----:B------:R-:W-:-:S04]  /*0300*/  SHF.R.S32.HI R4, RZ, 0x1, R4 ;  /* 0x00000001ff047819 */ /* 0x000fc80000011404 */
[-C--:B------:R-:W-:Y:S02]  /*0310*/  IABS R9, R4.reuse ;  /* 0x0000000400097213 */ /* 0x080fe40000000000 */
[----:B------:R-:W-:-:S05]  /*0320*/  IABS R16, R4 ;  /* 0x0000000400107213 */ /* 0x000fca0000000000 */
[----:B------:R-:W-:Y:S01]  /*0330*/  IMAD.MOV R16, RZ, RZ, -R16 ;  /* 0x000000ffff107224 */ /* 0x000fe200078e0a10 */
[----:B0-----:R-:W0:Y:S02]  /*0340*/  MUFU.RCP R6, R6 ;  /* 0x0000000600067308 */ /* 0x001e240000001000 */
[----:B0-----:R-:W-:-:S06]  /*0350*/  VIADD R13, R6, 0xffffffe ;  /* 0x0ffffffe060d7836 */ /* 0x001fcc0000000000 */
[----:B------:R-:W0:Y:S02]  /*0360*/  F2I.FTZ.U32.TRUNC.NTZ R13, R13 ;  /* 0x0000000d000d7305 */ /* 0x000e24000021f000 */
[----:B0-----:R-:W-:-:S04]  /*0370*/  IMAD.MOV R10, RZ, RZ, -R13 ;  /* 0x000000ffff0a7224 */ /* 0x001fc800078e0a0d */
[----:B------:R-:W-:Y:S02]  /*0380*/  IMAD R7, R10, R5, RZ ;  /* 0x000000050a077224 */ /* 0x000fe400078e02ff */
[----:B------:R-:W0:Y:S02]  /*0390*/  I2F.RP R10, R9 ;  /* 0x00000009000a7306 */ /* 0x000e240000209400 */
[----:B------:R-:W-:-:S06]  /*03a0*/  IMAD.HI.U32 R12, R13, R7, R12 ;  /* 0x000000070d0c7227 */ /* 0x000fcc00078e000c */
[----:B------:R-:W-:-:S04]  /*03b0*/  IMAD.HI.U32 R6, R12, R11, RZ ;  /* 0x0000000b0c067227 */ /* 0x000fc800078e00ff */
[----:B------:R-:W-:Y:S01]  /*03c0*/  IMAD.MOV R6, RZ, RZ, -R6 ;  /* 0x000000ffff067224 */ /* 0x000fe200078e0a06 */
[----:B0-----:R-:W0:Y:S03]  /*03d0*/  MUFU.RCP R10, R10 ;  /* 0x0000000a000a7308 */ /* 0x001e260000001000 */
[----:B------:R-:W-:-:S05]  /*03e0*/  IMAD R6, R5, R6, R11 ;  /* 0x0000000605067224 */ /* 0x000fca00078e020b */
[----:B------:R-:W-:Y:S02]  /*03f0*/  ISETP.GT.U32.AND P0, PT, R5, R6, PT ;  /* 0x000000060500720c */ /* 0x000fe40003f04070 */
[----:B0-----:R-:W-:-:S11]  /*0400*/  IADD3 R7, PT, PT, R10, 0xffffffe, RZ ;  /* 0x0ffffffe0a077810 */ /* 0x001fd60007ffe0ff */
[----:B------:R-:W-:Y:S01]  /*0410*/  @!P0 IMAD.IADD R6, R6, 0x1, -R5 ;  /* 0x0000000106068824 */ /* 0x000fe200078e0a05 */
[----:B------:R-:W-:Y:S01]  /*0420*/  LOP3.LUT R10, RZ, R8, RZ, 0x33, !PT ;  /* 0x00000008ff0a7212 */ /* 0x000fe200078e33ff */
[----:B------:R-:W0:Y:S03]  /*0430*/  F2I.FTZ.U32.TRUNC.NTZ R7, R7 ;  /* 0x0000000700077305 */ /* 0x000e26000021f000 */
[----:B------:R-:W-:-:S13]  /*0440*/  ISETP.GT.U32.AND P0, PT, R5, R6, PT ;  /* 0x000000060500720c */ /* 0x000fda0003f04070 */
[----:B------:R-:W-:Y:S01]  /*0450*/  @!P0 IMAD.IADD R6, R6, 0x1, -R5 ;  /* 0x0000000106068824 */ /* 0x000fe200078e0a05 */
[----:B------:R-:W-:Y:S02]  /*0460*/  ISETP.NE.AND P0, PT, R8, RZ, PT ;  /* 0x000000ff0800720c */ /* 0x000fe40003f05270 */
[----:B0-----:R-:W-:Y:S01]  /*0470*/  IADD3 R14, PT, PT, RZ, -R7, RZ ;  /* 0x80000007ff0e7210 */ /* 0x001fe20007ffe0ff */
[----:B------:R-:W-:-:S04]  /*0480*/  @!P1 IMAD.MOV R6, RZ, RZ, -R6 ;  /* 0x000000ffff069224 */ /* 0x000fc800078e0a06 */
[----:B------:R-:W-:Y:S01]  /*0490*/  IMAD R15, R14, R9, RZ ;  /* 0x000000090e0f7224 */ /* 0x000fe200078e02ff */
[----:B------:R-:W-:Y:S02]  /*04a0*/  SEL R11, R10, R6, !P0 ;  /* 0x000000060a0b7207 */ /* 0x000fe40004000000 */
[----:B------:R-:W-:Y:S02]  /*04b0*/  MOV R6, RZ ;  /* 0x000000ff00067202 */ /* 0x000fe40000000f00 */
[----:B------:R-:W-:Y:S01]  /*04c0*/  IABS R14, R11 ;  /* 0x0000000b000e7213 */ /* 0x000fe20000000000 */
[C---:B------:R-:W-:Y:S01]  /*04d0*/  IMAD R13, R11.reuse, UR6, RZ ;  /* 0x000000060b0d7c24 */ /* 0x040fe2000f8e02ff */
[----:B------:R-:W-:Y:S01]  /*04e0*/  ISETP.GE.AND P4, PT, R11, RZ, PT ;  /* 0x000000ff0b00720c */ /* 0x000fe20003f86270 */
[----:B------:R-:W-:Y:S01]  /*04f0*/  IMAD.HI.U32 R6, R7, R15, R6 ;  /* 0x0000000f07067227 */ /* 0x000fe200078e0006 */
[----:B------:R-:W-:Y:S02]  /*0500*/  MOV R7, R14 ;  /* 0x0000000e00077202 */ /* 0x000fe40000000f00 */
[----:B------:R-:W-:Y:S01]  /*0510*/  IABS R15, R13 ;  /* 0x0000000d000f7213 */ /* 0x000fe20000000000 */
[----:B------:R-:W-:Y:S01]  /*0520*/  IMAD.MOV.U32 R14, RZ, RZ, R16 ;  /* 0x000000ffff0e7224 */ /* 0x000fe200078e0010 */
[----:B------:R-:W-:Y:S01]  /*0530*/  LOP3.LUT R13, R13, R8, RZ, 0x3c, !PT ;  /* 0x000000080d0d7212 */ /* 0x000fe200078e3cff */
[----:B------:R-:W-:Y:S01]  /*0540*/  IMAD.HI.U32 R6, R6, R7, RZ ;  /* 0x0000000706067227 */ /* 0x000fe200078e00ff */
[----:B------:R-:W-:-:S03]  /*0550*/  MOV R16, R15 ;  /* 0x0000000f00107202 */ /* 0x000fc60000000f00 */
[----:B------:R-:W-:Y:S02]  /*0560*/  IMAD R14, R6, R14, R7 ;  /* 0x0000000e060e7224 */ /* 0x000fe400078e0207 */
[----:B------:R-:W-:-:S03]  /*0570*/  IMAD.HI.U32 R12, R12, R16, RZ ;  /* 0x000000100c0c7227 */ /* 0x000fc600078e00ff */
[----:B------:R-:W-:Y:S01]  /*0580*/  ISETP.GT.U32.AND P2, PT, R9, R14, PT ;  /* 0x0000000e0900720c */ /* 0x000fe20003f44070 */
[----:B------:R-:W-:-:S04]  /*0590*/  IMAD.MOV R6, RZ, RZ, -R12 ;  /* 0x000000ffff067224 */ /* 0x000fc800078e0a0c */
[C---:B------:R-:W-:Y:S02]  /*05a0*/  IMAD R16, R5.reuse, R6, R16 ;  /* 0x0000000605107224 */ /* 0x040fe400078e0210 */
[----:B------:R-:W0:Y:S03]  /*05b0*/  LDC.64 R6, c[0x0][0x380] ;  /* 0x0000e000ff067b82 */ /* 0x000e260000000a00 */
[----:B------:R-:W-:-:S03]  /*05c0*/  ISETP.GT.U32.AND P1, PT, R5, R16, PT ;  /* 0x000000100500720c */ /* 0x000fc60003f24070 */
[----:B------:R-:W-:Y:S02]  /*05d0*/  @!P2 IADD3 R14, PT, PT, R14, -R9, RZ ;  /* 0x800000090e0ea210 */ /* 0x000fe40007ffe0ff */
[----:B------:R-:W-:Y:S02]  /*05e0*/  ISETP.NE.AND P2, PT, R4, RZ, PT ;  /* 0x000000ff0400720c */ /* 0x000fe40003f45270 */
[----:B------:R-:W-:-:S06]  /*05f0*/  ISETP.GT.U32.AND P5, PT, R9, R14, PT ;  /* 0x0000000e0900720c */ /* 0x000fcc0003fa4070 */
[----:B------:R-:W-:Y:S02]  /*0600*/  @!P1 IMAD.IADD R16, R16, 0x1, -R5 ;  /* 0x0000000110109824 */ /* 0x000fe400078e0a05 */
[----:B------:R-:W-:-:S03]  /*0610*/  @!P1 VIADD R12, R12, 0x1 ;  /* 0x000000010c0c9836 */ /* 0x000fc60000000000 */
[----:B------:R-:W-:Y:S02]  /*0620*/  ISETP.GE.U32.AND P3, PT, R16, R5, PT ;  /* 0x000000051000720c */ /* 0x000fe40003f66070 */
[----:B------:R-:W-:Y:S02]  /*0630*/  @!P5 IADD3 R14, PT, PT, R14, -R9, RZ ;  /* 0x800000090e0ed210 */ /* 0x000fe40007ffe0ff */
[----:B------:R-:W3:Y:S01]  /*0640*/  LDC.64 R8, c[0x0][0x398] ;  /* 0x0000e600ff087b82 */ /* 0x000ee20000000a00 */
[----:B------:R-:W-:Y:S02]  /*0650*/  ISETP.GE.AND P5, PT, R13, RZ, PT ;  /* 0x000000ff0d00720c */ /* 0x000fe40003fa6270 */
[----:B------:R-:W-:Y:S02]  /*0660*/  @!P4 IADD3 R14, PT, PT, -R14, RZ, RZ ;  /* 0x000000ff0e0ec210 */ /* 0x000fe40007ffe1ff */
[----:B------:R-:W-:-:S04]  /*0670*/  @!P2 LOP3.LUT R14, RZ, R4, RZ, 0x33, !PT ;  /* 0x00000004ff0ea212 */ /* 0x000fc800078e33ff */
[----:B------:R-:W-:Y:S01]  /*0680*/  @P3 VIADD R12, R12, 0x1 ;  /* 0x000000010c0c3836 */ /* 0x000fe20000000000 */
[----:B------:R-:W-:-:S04]  /*0690*/  IADD3 R3, PT, PT, R14, R3, -R11 ;  /* 0x000000030e037210 */ /* 0x000fc80007ffe80b */
[----:B------:R-:W-:Y:S01]  /*06a0*/  @!P5 IADD3 R12, PT, PT, -R12, RZ, RZ ;  /* 0x000000ff0c0cd210 */ /* 0x000fe20007ffe1ff */
[----:B0-----:R-:W-:-:S03]  /*06b0*/  IMAD.WIDE R6, R3, 0x8, R6 ;  /* 0x0000000803067825 */ /* 0x001fc600078e0206 */
[----:B------:R-:W-:Y:S02]  /*06c0*/  SEL R3, R10, R12, !P0 ;  /* 0x0000000c0a037207 */ /* 0x000fe40004000000 */
[----:B-1----:R-:W4:Y:S01]  /*06d0*/  LDG.E R13, desc[UR4][R6.64] ;  /* 0x00000004060d7981 */ /* 0x002f22000c1e1900 */
[----:B------:R-:W-:-:S03]  /*06e0*/  IMAD.WIDE R4, R4, 0x8, R6 ;  /* 0x0000000804047825 */ /* 0x000fc600078e0206 */
[----:B------:R-:W5:Y:S01]  /*06f0*/  LDG.E R16, desc[UR4][R6.64+0x4] ;  /* 0x0000040406107981 */ /* 0x000f62000c1e1900 */
[----:B---3--:R-:W-:-:S03]  /*0700*/  IMAD.WIDE R8, R3, 0x8, R8 ;  /* 0x0000000803087825 */ /* 0x008fc600078e0208 */
[----:B------:R-:W3:Y:S04]  /*0710*/  LDG.E R11, desc[UR4][R4.64+0x4] ;  /* 0x00000404040b7981 */ /* 0x000ee8000c1e1900 */
[----:B------:R-:W3:Y:S04]  /*0720*/  LDG.E R12, desc[UR4][R8.64+0x4] ;  /* 0x00000404080c7981 */ /* 0x000ee8000c1e1900 */
[----:B------:R-:W4:Y:S04]  /*0730*/  LDG.E R10, desc[UR4][R8.64] ;  /* 0x00000004080a7981 */ /* 0x000f28000c1e1900 */
[----:B------:R-:W5:Y:S01]  /*0740*/  LDG.E R3, desc[UR4][R4.64] ;  /* 0x0000000404037981 */ /* 0x000f62000c1e1900 */
[----:B--2---:R-:W-:Y:S01]  /*0750*/  LEA R2, P0, R0, UR8, 0x3 ;  /* 0x0000000800027c11 */ /* 0x004fe2000f8018ff */
[----:B---3--:R-:W-:Y:S01]  /*0760*/  FMUL R14, R11, R12 ;  /* 0x0000000c0b0e7220 */ /* 0x008fe20000400000 */
[----:B----4-:R-:W-:-:S03]  /*0770*/  FMUL R11, R10, R11 ;  /* 0x0000000b0a0b7220 */ /* 0x010fc60000400000 */
[C---:B-----5:R-:W-:Y:S01]  /*0780*/  FFMA R14, R3.reuse, R10, -R14 ;  /* 0x0000000a030e7223 */ /* 0x060fe2000000080e */
[----:B------:R-:W-:Y:S01]  /*0790*/  FFMA R11, R3, R12, R11 ;  /* 0x0000000c030b7223 */ /* 0x000fe2000000000b */
[----:B------:R-:W-:Y:S02]  /*07a0*/  LEA.HI.X R3, R0, UR9, RZ, 0x3, P0 ;  /* 0x0000000900037c11 */ /* 0x000fe400080f1cff */
[----:B------:R-:W-:Y:S01]  /*07b0*/  FADD R13, R14, R13 ;  /* 0x0000000d0e0d7221 */ /* 0x000fe20000000000 */
[----:B------:R-:W-:-:S04]  /*07c0*/  FADD R11, R11, R16 ;  /* 0x000000100b0b7221 */ /* 0x000fc80000000000 */
[----:B------:R-:W-:Y:S04]  /*07d0*/  STG.E desc[UR4][R2.64], R13 ;  /* 0x0000000d02007986 */ /* 0x000fe8000c101904 */
[----:B------:R-:W-:Y:S01]  /*07e0*/  STG.E desc[UR4][R2.64+0x4], R11 ;  /* 0x0000040b02007986 */ /* 0x000fe2000c101904 */
[----:B------:R-:W-:Y:S05]  /*07f0*/  EXIT ;  /* 0x000000000000794d */ /* 0x000fea0003800000 */
        .weak           $__internal_2_$__cuda_sm20_div_s64
        .type           $__internal_2_$__cuda_sm20_div_s64,@function
        .size           $__internal_2_$__cuda_sm20_div_s64,(.L_x_61 - $__internal_2_$__cuda_sm20_div_s64)
$__internal_2_$__cuda_sm20_div_s64:
[----:B------:R-:W0:Y:S01]  /*0800*/  LDC R5, c[0x0][0x390] ;  /* 0x0000e400ff057b82 */ /* 0x000e220000000800 */
[----:B------:R-:W-:Y:S02]  /*0810*/  ISETP.LE.AND P1, PT, RZ, UR4, PT ;  /* 0x00000004ff007c0c */ /* 0x000fe4000bf23270 */
[----:B0-----:R-:W-:-:S04]  /*0820*/  IADD3 R2, P0, PT, RZ, -R5, RZ ;  /* 0x80000005ff027210 */ /* 0x001fc80007f1e0ff */
[----:B------:R-:W-:Y:S01]  /*0830*/  SEL R2, R2, R5, !P1 ;  /* 0x0000000502027207 */ /* 0x000fe20004800000 */
[----:B------:R-:W-:-:S05]  /*0840*/  IMAD.X R3, RZ, RZ, ~UR4, P0 ;  /* 0x80000004ff037e24 */ /* 0x000fca00080e06ff */
[----:B------:R-:W-:-:S04]  /*0850*/  SEL R3, R3, UR4, !P1 ;  /* 0x0000000403037c07 */ /* 0x000fc8000c800000 */
[----:B------:R-:W0:Y:S08]  /*0860*/  I2F.U64.RP R10, R2 ;  /* 0x00000002000a7312 */ /* 0x000e300000309000 */
[----:B0-----:R-:W0:Y:S02]  /*0870*/  MUFU.RCP R10, R10 ;  /* 0x0000000a000a7308 */ /* 0x001e240000001000 */
[----:B0-----:R-:W-:-:S06]  /*0880*/  IADD3 R6, PT, PT, R10, 0x1ffffffe, RZ ;  /* 0x1ffffffe0a067810 */ /* 0x001fcc0007ffe0ff */
[----:B------:R-:W0:Y:S02]  /*0890*/  F2I.U64.TRUNC R6, R6 ;  /* 0x0000000600067311 */ /* 0x000e24000020d800 */
[----:B0-----:R-:W-:-:S04]  /*08a0*/  IMAD.WIDE.U32 R8, R6, R2, RZ ;  /* 0x0000000206087225 */ /* 0x001fc800078e00ff */
[----:B------:R-:W-:Y:S01]  /*08b0*/  IMAD R9, R6, R3, R9 ;  /* 0x0000000306097224 */ /* 0x000fe200078e0209 */
[----:B------:R-:W-:-:S03]  /*08c0*/  IADD3 R11, P0, PT, RZ, -R8, RZ ;  /* 0x80000008ff0b7210 */ /* 0x000fc60007f1e0ff */
[----:B------:R-:W-:Y:S02]  /*08d0*/  IMAD R9, R7, R2, R9 ;  /* 0x0000000207097224 */ /* 0x000fe400078e0209 */
[----:B------:R-:W-:-:S04]  /*08e0*/  IMAD.HI.U32 R8, R6, R11, RZ ;  /* 0x0000000b06087227 */ /* 0x000fc800078e00ff */
[----:B------:R-:W-:Y:S01]  /*08f0*/  IMAD.X R13, RZ, RZ, ~R9, P0 ;  /* 0x000000ffff0d7224 */ /* 0x000fe200000e0e09 */
[----:B------:R-:W-:-:S03]  /*0900*/  MOV R9, R6 ;  /* 0x0000000600097202 */ /* 0x000fc60000000f00 */
[-C--:B------:R-:W-:Y:S02]  /*0910*/  IMAD R15, R7, R13.reuse, RZ ;  /* 0x0000000d070f7224 */ /* 0x080fe400078e02ff */
[----:B------:R-:W-:-:S04]  /*0920*/  IMAD.WIDE.U32 R8, P0, R6, R13, R8 ;  /* 0x0000000d06087225 */ /* 0x000fc80007800008 */
[----:B------:R-:W-:-:S04]  /*0930*/  IMAD.HI.U32 R13, R7, R13, RZ ;  /* 0x0000000d070d7227 */ /* 0x000fc800078e00ff */
[----:B------:R-:W-:-:S05]  /*0940*/  IMAD.HI.U32 R8, P2, R7, R11, R8 ;  /* 0x0000000b07087227 */ /* 0x000fca0007840008 */
[----:B------:R-:W-:Y:S01]  /*0950*/  IADD3 R9, P3, PT, R15, R8, RZ ;  /* 0x000000080f097210 */ /* 0x000fe20007f7e0ff */
[----:B------:R-:W-:-:S04]  /*0960*/  IMAD.X R8, R13, 0x1, R7, P0 ;  /* 0x000000010d087824 */ /* 0x000fc800000e0607 */
[----:B------:R-:W-:Y:S01]  /*0970*/  IMAD.WIDE.U32 R6, R9, R2, RZ ;  /* 0x0000000209067225 */ /* 0x000fe200078e00ff */
[----:B------:R-:W-:-:S03]  /*0980*/  IADD3.X R11, PT, PT, RZ, RZ, R8, P3, P2 ;  /* 0x000000ffff0b7210 */ /* 0x000fc60001fe4408 */
[----:B------:R-:W-:Y:S01]  /*0990*/  IMAD R7, R9, R3, R7 ;  /* 0x0000000309077224 */ /* 0x000fe200078e0207 */
[----:B------:R-:W-:-:S03]  /*09a0*/  IADD3 R13, P0, PT, RZ, -R6, RZ ;  /* 0x80000006ff0d7210 */ /* 0x000fc60007f1e0ff */
[----:B------:R-:W-:Y:S02]  /*09b0*/  IMAD R7, R11, R2, R7 ;  /* 0x000000020b077224 */ /* 0x000fe400078e0207 */
[----:B------:R-:W-:-:S03]  /*09c0*/  IMAD.HI.U32 R8, R9, R13, RZ ;  /* 0x0000000d09087227 */ /* 0x000fc600078e00ff */
[----:B------:R-:W-:Y:S01]  /*09d0*/  IADD3.X R6, PT, PT, RZ, ~R7, RZ, P0, !PT ;  /* 0x80000007ff067210 */ /* 0x000fe200007fe4ff */
[----:B------:R-:W-:-:S04]  /*09e0*/  HFMA2 R7, -RZ, RZ, 0, 0 ;  /* 0x00000000ff077431 */ /* 0x000fc800000001ff */
[----:B------:R-:W-:-:S04]  /*09f0*/  IMAD.WIDE.U32 R8, P0, R9, R6, R8 ;  /* 0x0000000609087225 */ /* 0x000fc80007800008 */
[C---:B------:R-:W-:Y:S02]  /*0a00*/  IMAD R10, R11.reuse, R6, RZ ;  /* 0x000000060b0a7224 */ /* 0x040fe400078e02ff */
[----:B------:R-:W-:-:S04]  /*0a10*/  IMAD.HI.U32 R9, P2, R11, R13, R8 ;  /* 0x0000000d0b097227 */ /* 0x000fc80007840008 */
[----:B------:R-:W-:Y:S01]  /*0a20*/  IMAD.HI.U32 R8, R11, R6, RZ ;  /* 0x000000060b087227 */ /* 0x000fe200078e00ff */
[----:B------:R-:W-:-:S03]  /*0a30*/  IADD3 R9, P3, PT, R10, R9, RZ ;  /* 0x000000090a097210 */ /* 0x000fc60007f7e0ff */
[----:B------:R-:W-:Y:S02]  /*0a40*/  IMAD.X R11, R8, 0x1, R11, P0 ;  /* 0x00000001080b7824 */ /* 0x000fe400000e060b */
[----:B------:R-:W-:-:S03]  /*0a50*/  IMAD.HI.U32 R6, R9, R0, RZ ;  /* 0x0000000009067227 */ /* 0x000fc600078e00ff */
[----:B------:R-:W-:Y:S01]  /*0a60*/  IADD3.X R11, PT, PT, RZ, RZ, R11, P3, P2 ;  /* 0x000000ffff0b7210 */ /* 0x000fe20001fe440b */
[----:B------:R-:W-:-:S04]  /*0a70*/  IMAD.WIDE.U32 R6, RZ, R9, R6 ;  /* 0x00000009ff067225 */ /* 0x000fc800078e0006 */
[----:B------:R-:W-:-:S04]  /*0a80*/  IMAD.HI.U32 R6, P0, R11, R0, R6 ;  /* 0x000000000b067227 */ /* 0x000fc80007800006 */
[----:B------:R-:W-:Y:S01]  /*0a90*/  IMAD.X R8, RZ, RZ, RZ, P0 ;  /* 0x000000ffff087224 */ /* 0x000fe200000e06ff */
[----:B------:R-:W-:-:S04]  /*0aa0*/  IADD3 R9, P2, PT, RZ, R6, RZ ;  /* 0x00000006ff097210 */ /* 0x000fc80007f5e0ff */
[----:B------:R-:W-:Y:S01]  /*0ab0*/  IADD3.X R11, PT, PT, RZ, R8, RZ, P2, !PT ;  /* 0x00000008ff0b7210 */ /* 0x000fe200017fe4ff */
[----:B------:R-:W-:-:S04]  /*0ac0*/  IMAD.WIDE.U32 R6, R9, R2, RZ ;  /* 0x0000000209067225 */ /* 0x000fc800078e00ff */
[C---:B------:R-:W-:Y:S01]  /*0ad0*/  IMAD R7, R9.reuse, R3, R7 ;  /* 0x0000000309077224 */ /* 0x040fe200078e0207 */
[----:B------:R-:W-:Y:S01]  /*0ae0*/  IADD3 R13, P2, PT, -R6, R0, RZ ;  /* 0x00000000060d7210 */ /* 0x000fe20007f5e1ff */
[----:B------:R-:W-:Y:S02]  /*0af0*/  VIADD R6, R9, 0x1 ;  /* 0x0000000109067836 */ /* 0x000fe40000000000 */
[-C--:B------:R-:W-:Y:S01]  /*0b00*/  IMAD R7, R11, R2.reuse, R7 ;  /* 0x000000020b077224 */ /* 0x080fe200078e0207 */
[----:B------:R-:W-:-:S03]  /*0b10*/  ISETP.GE.U32.AND P0, PT, R13, R2, PT ;  /* 0x000000020d00720c */ /* 0x000fc60003f06070 */
[----:B------:R-:W-:Y:S01]  /*0b20*/  IMAD.X R15, RZ, RZ, ~R7, P2 ;  /* 0x000000ffff0f7224 */ /* 0x000fe200010e0e07 */
[----:B------:R-:W-:-:S04]  /*0b30*/  IADD3 R7, P2, PT, R13, -R2, RZ ;  /* 0x800000020d077210 */ /* 0x000fc80007f5e0ff */
[CC--:B------:R-:W-:Y:S02]  /*0b40*/  ISETP.GE.U32.AND.EX P0, PT, R15.reuse, R3.reuse, PT, P0 ;  /* 0x000000030f00720c */ /* 0x0c0fe40003f06100 */
[----:B------:R-:W-:Y:S02]  /*0b50*/  IADD3.X R11, PT, PT, R15, ~R3, RZ, P2, !PT ;  /* 0x800000030f0b7210 */ /* 0x000fe400017fe4ff */
[----:B------:R-:W-:Y:S02]  /*0b60*/  SEL R7, R7, R13, P0 ;  /* 0x0000000d07077207 */ /* 0x000fe40000000000 */
[----:B------:R-:W-:Y:S02]  /*0b70*/  SEL R11, R11, R15, P0 ;  /* 0x0000000f0b0b7207 */ /* 0x000fe40000000000 */
[----:B------:R-:W-:Y:S02]  /*0b80*/  SEL R9, R6, R9, P0 ;  /* 0x0000000906097207 */ /* 0x000fe40000000000 */
[----:B------:R-:W-:-:S02]  /*0b90*/  ISETP.GE.U32.AND P0, PT, R7, R2, PT ;  /* 0x000000020700720c */ /* 0x000fc40003f06070 */
[----:B------:R-:W-:Y:S02]  /*0ba0*/  IADD3 R2, PT, PT, R9, 0x1, RZ ;  /* 0x0000000109027810 */ /* 0x000fe40007ffe0ff */
[----:B------:R-:W-:-:S04]  /*0bb0*/  ISETP.GE.U32.AND.EX P0, PT, R11, R3, PT, P0 ;  /* 0x000000030b00720c */ /* 0x000fc80003f06100 */
[----:B------:R-:W-:Y:S02]  /*0bc0*/  SEL R3, R2, R9, P0 ;  /* 0x0000000902037207 */ /* 0x000fe40000000000 */
[----:B------:R-:W-:Y:S02]  /*0bd0*/  ISETP.NE.U32.AND P0, PT, R5, RZ, PT ;  /* 0x000000ff0500720c */ /* 0x000fe40003f05070 */
[----:B------:R-:W-:Y:S01]  /*0be0*/  MOV R5, 0x0 ;  /* 0x0000000000057802 */ /* 0x000fe20000000f00 */
[----:B------:R-:W-:Y:S01]  /*0bf0*/  IMAD.MOV R2, RZ, RZ, -R3 ;  /* 0x000000ffff027224 */ /* 0x000fe200078e0a03 */
[----:B------:R-:W-:-:S04]  /*0c00*/  ISETP.NE.AND.EX P0, PT, RZ, UR4, PT, P0 ;  /* 0x00000004ff007c0c */ /* 0x000fc8000bf05300 */
[----:B------:R-:W-:-:S04]  /*0c10*/  SEL R3, R2, R3, !P1 ;  /* 0x0000000302037207 */ /* 0x000fc80004800000 */
[----:B------:R-:W-:Y:S01]  /*0c20*/  SEL R3, R3, 0xffffffff, P0 ;  /* 0xffffffff03037807 */ /* 0x000fe20000000000 */
[----:B------:R-:W-:Y:S06]  /*0c30*/  RET.REL.NODEC R4 `(_Z17TransformAnArrrayP7ComplexS0_iS0_ii) ;  /* 0xfffffff004f07950 */ /* 0x000fec0003c3ffff */
.L_x_12:
        /* <DEDUP_REMOVED lines=12> */
.L_x_61:


//--------------------- .text._Z7TmatrixP7Complexii --------------------------
	.section	.text._Z7TmatrixP7Complexii,"ax",@progbits
	.align	128
        .global         _Z7TmatrixP7Complexii
        .type           _Z7TmatrixP7Complexii,@function
        .size           _Z7TmatrixP7Complexii,(.L_x_68 - _Z7TmatrixP7Complexii)
        .other          _Z7TmatrixP7Complexii,@"STO_CUDA_ENTRY STV_DEFAULT"
_Z7TmatrixP7Complexii:
.text._Z7TmatrixP7Complexii:
[----:B------:R-:W-:Y:S01]  /*0000*/  LDC R1, c[0x0][0x37c] ;  /* 0x0000df00ff017b82 */ /* 0x000fe20000000800 */
[----:B------:R-:W0:Y:S07]  /*0010*/  S2R R7, SR_TID.X ;  /* 0x0000000000077919 */ /* 0x000e2e0000002100 */
[----:B------:R-:W0:Y:S08]  /*0020*/  S2UR UR4, SR_CTAID.X ;  /* 0x00000000000479c3 */ /* 0x000e300000002500 */
[----:B------:R-:W0:Y:S08]  /*0030*/  LDC R0, c[0x0][0x360] ;  /* 0x0000d800ff007b82 */ /* 0x000e300000000800 */
[----:B------:R-:W1:Y:S01]  /*0040*/  LDC.64 R2, c[0x0][0x388] ;  /* 0x0000e200ff027b82 */ /* 0x000e620000000a00 */
[----:B0-----:R-:W-:-:S02]  /*0050*/  IMAD R7, R0, UR4, R7 ;  /* 0x0000000400077c24 */ /* 0x001fc4000f8e0207 */
[----:B-1----:R-:W-:-:S05]  /*0060*/  IMAD R0, R3, R2, RZ ;  /* 0x0000000203007224 */ /* 0x002fca00078e02ff */
[----:B------:R-:W-:Y:S02]  /*0070*/  ISETP.GE.U32.AND P0, PT, R7, R0, PT ;  /* 0x000000000700720c */ /* 0x000fe40003f06070 */
[----:B------:R-:W-:-:S04]  /*0080*/  SHF.R.S32.HI R0, RZ, 0x1f, R0 ;  /* 0x0000001fff007819 */ /* 0x000fc80000011400 */
[----:B------:R-:W-:-:S13]  /*0090*/  ISETP.GE.AND.EX P0, PT, RZ, R0, PT, P0 ;  /* 0x00000000ff00720c */ /* 0x000fda0003f06300 */
[----:B------:R-:W-:Y:S05]  /*00a0*/  @P0 EXIT ;  /* 0x000000000000094d */ /* 0x000fea0003800000 */
[----:B------:R-:W-:-:S04]  /*00b0*/  IABS R3, R2 ;  /* 0x0000000200037213 */ /* 0x000fc80000000000 */
[----:B------:R-:W0:Y:S08]  /*00c0*/  I2F.RP R0, R3 ;  /* 0x0000000300007306 */ /* 0x000e300000209400 */
[----:B0-----:R-:W0:Y:S02]  /*00d0*/  MUFU.RCP R0, R0 ;  /* 0x0000000000007308 */ /* 0x001e240000001000 */
[----:B0-----:R-:W-:-:S06]  /*00e0*/  VIADD R4, R0, 0xffffffe ;  /* 0x0ffffffe00047836 */ /* 0x001fcc0000000000 */
[----:B------:R0:W1:Y:S02]  /*00f0*/  F2I.FTZ.U32.TRUNC.NTZ R5, R4 ;  /* 0x0000000400057305 */ /* 0x000064000021f000 */
[----:B0-----:R-:W-:Y:S02]  /*0100*/  HFMA2 R4, -RZ, RZ, 0, 0 ;  /* 0x00000000ff047431 */ /* 0x001fe400000001ff */
[----:B-1----:R-:W-:-:S04]  /*0110*/  IMAD.MOV R6, RZ, RZ, -R5 ;  /* 0x000000ffff067224 */ /* 0x002fc800078e0a05 */
[----:B------:R-:W-:Y:S01]  /*0120*/  IMAD R9, R6, R3, RZ ;  /* 0x0000000306097224 */ /* 0x000fe200078e02ff */
[----:B------:R-:W-:-:S03]  /*0130*/  IABS R6, R7 ;  /* 0x0000000700067213 */ /* 0x000fc60000000000 */
[----:B------:R-:W-:-:S06]  /*0140*/  IMAD.HI.U32 R5, R5, R9, R4 ;  /* 0x0000000905057227 */ /* 0x000fcc00078e0004 */
[----:B------:R-:W-:-:S04]  /*0150*/  IMAD.HI.U32 R5, R5, R6, RZ ;  /* 0x0000000605057227 */ /* 0x000fc800078e00ff */
[----:B------:R-:W-:-:S04]  /*0160*/  IMAD.MOV R0, RZ, RZ, -R5 ;  /* 0x000000ffff007224 */ /* 0x000fc800078e0a05 */
[----:B------:R-:W-:-:S05]  /*0170*/  IMAD R0, R3, R0, R6 ;  /* 0x0000000003007224 */ /* 0x000fca00078e0206 */
[----:B------:R-:W-:-:S13]  /*0180*/  ISETP.GT.U32.AND P2, PT, R3, R0, PT ;  /* 0x000000000300720c */ /* 0x000fda0003f44070 */
[-C--:B------:R-:W-:Y:S01]  /*0190*/  @!P2 IADD3 R0, PT, PT, R0, -R3.reuse, RZ ;  /* 0x800000030000a210 */ /* 0x080fe20007ffe0ff */
[----:B------:R-:W-:Y:S01]  /*01a0*/  @!P2 VIADD R5, R5, 0x1 ;  /* 0x000000010505a836 */ /* 0x000fe20000000000 */
[----:B------:R-:W-:Y:S02]  /*01b0*/  ISETP.NE.AND P2, PT, R2, RZ, PT ;  /* 0x000000ff0200720c */ /* 0x000fe40003f45270 */
[----:B------:R-:W-:Y:S02]  /*01c0*/  ISETP.GE.U32.AND P0, PT, R0, R3, PT ;  /* 0x000000030000720c */ /* 0x000fe40003f06070 */
[----:B------:R-:W-:-:S04]  /*01d0*/  LOP3.LUT R0, R7, R2, RZ, 0x3c, !PT ;  /* 0x0000000207007212 */ /* 0x000fc800078e3cff */
[----:B------:R-:W-:-:S07]  /*01e0*/  ISETP.GE.AND P1, PT, R0, RZ, PT ;  /* 0x000000ff0000720c */ /* 0x000fce0003f26270 */
[----:B------:R-:W-:-:S05]  /*01f0*/  @P0 IADD3 R5, PT, PT, R5, 0x1, RZ ;  /* 0x0000000105050810 */ /* 0x000fca0007ffe0ff */
[----:B------:R-:W-:-:S05]  /*0200*/  IMAD.MOV.U32 R3, RZ, RZ, R5 ;  /* 0x000000ffff037224 */ /* 0x000fca00078e0005 */
[----:B------:R-:W-:Y:S02]  /*0210*/  @!P1 IADD3 R3, PT, PT, -R3, RZ, RZ ;  /* 0x000000ff03039210 */ /* 0x000fe40007ffe1ff */
[----:B------:R-:W-:-:S04]  /*0220*/  @!P2 LOP3.LUT R3, RZ, R2, RZ, 0x33, !PT ;  /* 0x00000002ff03a212 */ /* 0x000fc800078e33ff */
[----:B------:R-:W-:-:S05]  /*0230*/  IADD3 R0, PT, PT, -R3, RZ, RZ ;  /* 0x000000ff03007210 */ /* 0x000fca0007ffe1ff */
[----:B------:R-:W-:-:S05]  /*0240*/  IMAD R0, R2, R0, R7 ;  /* 0x0000000002007224 */ /* 0x000fca00078e0207 */
[----:B------:R-:W-:-:S13]  /*0250*/  ISETP.GT.AND P0, PT, R0, R3, PT ;  /* 0x000000030000720c */ /* 0x000fda0003f04270 */
[----:B------:R-:W-:Y:S05]  /*0260*/  @!P0 EXIT ;  /* 0x000000000000894d */ /* 0x000fea0003800000 */
[----:B------:R-:W0:Y:S01]  /*0270*/  LDC.64 R6, c[0x0][0x380] ;  /* 0x0000e000ff067b82 */ /* 0x000e220000000a00 */
[----:B------:R-:W1:Y:S01]  /*0280*/  LDCU.64 UR4, c[0x0][0x358] ;  /* 0x00006b00ff0477ac */ /* 0x000e620008000a00 */
[-C--:B------:R-:W-:Y:S02]  /*0290*/  IMAD R5, R0, R2.reuse, R3 ;  /* 0x0000000200057224 */ /* 0x080fe400078e0203 */
[----:B------:R-:W-:Y:S02]  /*02a0*/  IMAD R3, R3, R2, R0 ;  /* 0x0000000203037224 */ /* 0x000fe400078e0200 */
[----:B0-----:R-:W-:-:S04]  /*02b0*/  IMAD.WIDE R4, R5, 0x8, R6 ;  /* 0x0000000805047825 */ /* 0x001fc800078e0206 */
[----:B------:R-:W-:Y:S01]  /*02c0*/  IMAD.WIDE R2, R3, 0x8, R6 ;  /* 0x0000000803027825 */ /* 0x000fe200078e0206 */
[----:B-1----:R-:W2:Y:S04]  /*02d0*/  LDG.E R11, desc[UR4][R4.64] ;  /* 0x00000004040b7981 */ /* 0x002ea8000c1e1900 */
[----:B------:R-:W3:Y:S04]  /*02e0*/  LDG.E R13, desc[UR4][R4.64+0x4] ;  /* 0x00000404040d7981 */ /* 0x000ee8000c1e1900 */
[----:B------:R-:W4:Y:S04]  /*02f0*/  LDG.E R7, desc[UR4][R2.64] ;  /* 0x0000000402077981 */ /* 0x000f28000c1e1900 */
[----:B------:R-:W5:Y:S04]  /*0300*/  LDG.E R9, desc[UR4][R2.64+0x4] ;  /* 0x0000040402097981 */ /* 0x000f68000c1e1900 */
[----:B--2---:R-:W-:Y:S04]  /*0310*/  STG.E desc[UR4][R2.64], R11 ;  /* 0x0000000b02007986 */ /* 0x004fe8000c101904 */
[----:B---3--:R-:W-:Y:S04]  /*0320*/  STG.E desc[UR4][R2.64+0x4], R13 ;  /* 0x0000040d02007986 */ /* 0x008fe8000c101904 */
[----:B----4-:R-:W-:Y:S04]  /*0330*/  STG.E desc[UR4][R4.64], R7 ;  /* 0x0000000704007986 */ /* 0x010fe8000c101904 */
[----:B-----5:R-:W-:Y:S01]  /*0340*/  STG.E desc[UR4][R4.64+0x4], R9 ;  /* 0x0000040904007986 */ /* 0x020fe2000c101904 */
[----:B------:R-:W-:Y:S05]  /*0350*/  EXIT ;  /* 0x000000000000794d */ /* 0x000fea0003800000 */
.L_x_13:
        /* <DEDUP_REMOVED lines=10> */
.L_x_68:


//--------------------- .text._Z13CountWInverseP7Complexi --------------------------
	.section	.text._Z13CountWInverseP7Complexi,"ax",@progbits
	.align	128
        .global         _Z13CountWInverseP7Complexi
        .type           _Z13CountWInverseP7Complexi,@function
        .size           _Z13CountWInverseP7Complexi,(.L_x_62 - _Z13CountWInverseP7Complexi)
        .other          _Z13CountWInverseP7Complexi,@"STO_CUDA_ENTRY STV_DEFAULT"
_Z13CountWInverseP7Complexi:
.text._Z13CountWInverseP7Complexi:
[----:B------:R-:W0:Y:S01]  /*0000*/  LDC R1, c[0x0][0x37c] ;  /* 0x0000df00ff017b82 */ /* 0x000e220000000800 */
[----:B------:R-:W1:Y:S07]  /*0010*/  S2R R7, SR_TID.X ;  /* 0x0000000000077919 */ /* 0x000e6e0000002100 */
[----:B------:R-:W2:Y:S01]  /*0020*/  LDC R3, c[0x0][0x388] ;  /* 0x0000e200ff037b82 */ /* 0x000ea20000000800 */
[----:B0-----:R-:W-:-:S07]  /*0030*/  VIADD R1, R1, 0xffffffe0 ;  /* 0xffffffe001017836 */ /* 0x001fce0000000000 */
[----:B------:R-:W1:Y:S08]  /*0040*/  S2UR UR4, SR_CTAID.X ;  /* 0x00000000000479c3 */ /* 0x000e700000002500 */
[----:B------:R-:W1:Y:S01]  /*0050*/  LDC R0, c[0x0][0x360] ;  /* 0x0000d800ff007b82 */ /* 0x000e620000000800 */
[----:B--2---:R-:W-:-:S04]  /*0060*/  LEA.HI R10, R3, R3, RZ, 0x1 ;  /* 0x00000003030a7211 */ /* 0x004fc800078f08ff */
[----:B------:R-:W-:Y:S01]  /*0070*/  SHF.R.S32.HI R10, RZ, 0x1, R10 ;  /* 0x00000001ff0a7819 */ /* 0x000fe2000001140a */
[----:B-1----:R-:W-:-:S05]  /*0080*/  IMAD R7, R0, UR4, R7 ;  /* 0x0000000400077c24 */ /* 0x002fca000f8e0207 */
[----:B------:R-:W-:-:S13]  /*0090*/  ISETP.GE.AND P0, PT, R7, R10, PT ;  /* 0x0000000a0700720c */ /* 0x000fda0003f06270 */
[----:B------:R-:W-:Y:S05]  /*00a0*/  @P0 EXIT ;  /* 0x000000000000094d */ /* 0x000fea0003800000 */
[----:B------:R-:W-:Y:S01]  /*00b0*/  I2FP.F32.S32 R3, R3 ;  /* 0x0000000300037245 */ /* 0x000fe20000201400 */
[----:B------:R-:W-:Y:S01]  /*00c0*/  BSSY.RECONVERGENT B0, `(.L_x_14) ;  /* 0x000000e000007945 */ /* 0x000fe20003800200 */
[----:B------:R-:W-:Y:S02]  /*00d0*/  I2FP.F32.S32 R0, R7 ;  /* 0x0000000700007245 */ /* 0x000fe40000201400 */
[----:B------:R-:W0:Y:S03]  /*00e0*/  MUFU.RCP R2, R3 ;  /* 0x0000000300027308 */ /* 0x000e260000001000 */
[----:B------:R-:W-:-:S05]  /*00f0*/  FMUL R0, R0, 6.2831854820251464844 ;  /* 0x40c90fdb00007820 */ /* 0x000fca0000400000 */
[----:B------:R-:W1:Y:S01]  /*0100*/  FCHK P0, R0, R3 ;  /* 0x0000000300007302 */ /* 0x000e620000000000 */
[----:B0-----:R-:W-:-:S04]  /*0110*/  FFMA R5, -R3, R2, 1 ;  /* 0x3f80000003057423 */ /* 0x001fc80000000102 */
[----:B------:R-:W-:-:S04]  /*0120*/  FFMA R5, R2, R5, R2 ;  /* 0x0000000502057223 */ /* 0x000fc80000000002 */
[----:B------:R-:W-:-:S04]  /*0130*/  FFMA R2, R0, R5, RZ ;  /* 0x0000000500027223 */ /* 0x000fc800000000ff */
[----:B------:R-:W-:-:S04]  /*0140*/  FFMA R11, -R3, R2, R0 ;  /* 0x00000002030b7223 */ /* 0x000fc80000000100 */
[----:B------:R-:W-:Y:S01]  /*0150*/  FFMA R11, R5, R11, R2 ;  /* 0x0000000b050b7223 */ /* 0x000fe20000000002 */
[----:B-1----:R-:W-:Y:S06]  /*0160*/  @!P0 BRA `(.L_x_15) ;  /* 0x00000000000c8947 */ /* 0x002fec0003800000 */
[----:B------:R-:W-:-:S07]  /*0170*/  MOV R2, 0x190 ;  /* 0x0000019000027802 */ /* 0x000fce0000000f00 */
[----:B------:R-:W-:Y:S05]  /*0180*/  CALL.REL.NOINC `($__internal_3_$__cuda_sm3x_div_rn_noftz_f32_slowpath) ;  /* 0x0000000800b47944 */ /* 0x000fea0003c00000 */
[----:B------:R-:W-:-:S07]  /*0190*/  IMAD.MOV.U32 R11, RZ, RZ, R0 ;  /* 0x000000ffff0b7224 */ /* 0x000fce00078e0000 */
.L_x_15:
[----:B------:R-:W-:Y:S05]  /*01a0*/  BSYNC.RECONVERGENT B0 ;  /* 0x0000000000007941 */ /* 0x000fea0003800200 */
.L_x_14:
[C---:B------:R-:W-:Y:S01]  /*01b0*/  FMUL R0, R11.reuse, 0.63661974668502807617 ;  /* 0x3f22f9830b007820 */ /* 0x040fe20000400000 */
[----:B------:R-:W-:Y:S01]  /*01c0*/  FSETP.GE.AND P0, PT, |R11|, 105615, PT ;  /* 0x47ce47800b00780b */ /* 0x000fe20003f06200 */
[----:B------:R-:W0:Y:S01]  /*01d0*/  LDCU.64 UR6, c[0x0][0x358] ;  /* 0x00006b00ff0677ac */ /* 0x000e220008000a00 */
[----:B------:R-:W-:Y:S03]  /*01e0*/  BSSY.RECONVERGENT B0, `(.L_x_16) ;  /* 0x0000040000007945 */ /* 0x000fe60003800200 */
[----:B------:R-:W1:Y:S02]  /*01f0*/  F2I.NTZ R0, R0 ;  /* 0x0000000000007305 */ /* 0x000e640000203100 */
[----:B-1----:R-:W-:Y:S01]  /*0200*/  I2FP.F32.S32 R2, R0 ;  /* 0x0000000000027245 */ /* 0x002fe20000201400 */
[----:B------:R-:W-:-:S04]  /*0210*/  IMAD.MOV.U32 R12, RZ, RZ, R0 ;  /* 0x000000ffff0c7224 */ /* 0x000fc800078e0000 */
[----:B------:R-:W-:-:S04]  /*0220*/  FFMA R3, R2, -1.5707962512969970703, R11 ;  /* 0xbfc90fda02037823 */ /* 0x000fc8000000000b */
[----:B------:R-:W-:-:S04]  /*0230*/  FFMA R3, R2, -7.5497894158615963534e-08, R3 ;  /* 0xb3a2216802037823 */ /* 0x000fc80000000003 */
[----:B------:R-:W-:-:S04]  /*0240*/  FFMA R5, R2, -5.3903029534742383927e-15, R3 ;  /* 0xa7c234c502057823 */ /* 0x000fc80000000003 */
[----:B------:R-:W-:Y:S01]  /*0250*/  IMAD.MOV.U32 R2, RZ, RZ, R5 ;  /* 0x000000ffff027224 */ /* 0x000fe200078e0005 */
[----:B0-----:R-:W-:Y:S06]  /*0260*/  @!P0 BRA `(.L_x_17) ;  /* 0x0000000000dc8947 */ /* 0x001fec0003800000 */
[----:B------:R-:W-:-:S13]  /*0270*/  FSETP.NEU.AND P0, PT, |R11|, +INF , PT ;  /* 0x7f8000000b00780b */ /* 0x000fda0003f0d200 */
[----:B------:R-:W-:Y:S01]  /*0280*/  @!P0 FMUL R2, RZ, R11 ;  /* 0x0000000bff028220 */ /* 0x000fe20000400000 */
[----:B------:R-:W-:Y:S01]  /*0290*/  @!P0 IMAD.MOV.U32 R0, RZ, RZ, RZ ;  /* 0x000000ffff008224 */ /* 0x000fe200078e00ff */
[----:B------:R-:W-:Y:S06]  /*02a0*/  @!P0 BRA `(.L_x_17) ;  /* 0x0000000000cc8947 */ /* 0x000fec0003800000 */
[----:B------:R-:W-:Y:S01]  /*02b0*/  IMAD.SHL.U32 R2, R11, 0x100, RZ ;  /* 0x000001000b027824 */ /* 0x000fe200078e00ff */
[----:B------:R-:W0:Y:S01]  /*02c0*/  LDCU.64 UR8, c[0x4][URZ] ;  /* 0x01000000ff0877ac */ /* 0x000e220008000a00 */
[----:B------:R-:W-:Y:S02]  /*02d0*/  IMAD.MOV.U32 R6, RZ, RZ, RZ ;  /* 0x000000ffff067224 */ /* 0x000fe400078e00ff */
[----:B------:R-:W-:Y:S01]  /*02e0*/  IMAD.MOV.U32 R0, RZ, RZ, R1 ;  /* 0x000000ffff007224 */ /* 0x000fe200078e0001 */
[----:B------:R-:W-:Y:S01]  /*02f0*/  LOP3.LUT R15, R2, 0x80000000, RZ, 0xfc, !PT ;  /* 0x80000000020f7812 */ /* 0x000fe200078efcff */
[----:B------:R-:W-:Y:S01]  /*0300*/  UMOV UR5, URZ ;  /* 0x000000ff00057c82 */ /* 0x000fe20008000000 */
[----:B------:R-:W-:-:S05]  /*0310*/  UMOV UR4, URZ ;  /* 0x000000ff00047c82 */ /* 0x000fca0008000000 */
.L_x_18:
[----:B0-----:R-:W-:Y:S02]  /*0320*/  IMAD.U32 R8, RZ, RZ, UR8 ;  /* 0x00000008ff087e24 */ /* 0x001fe4000f8e00ff */
[----:B------:R-:W-:-:S05]  /*0330*/  IMAD.U32 R9, RZ, RZ, UR9 ;  /* 0x00000009ff097e24 */ /* 0x000fca000f8e00ff */
[----:B------:R-:W2:Y:S01]  /*0340*/  LDG.E.CONSTANT R2, desc[UR6][R8.64] ;  /* 0x0000000608027981 */ /* 0x000ea2000c1e9900 */
[----:B------:R-:W-:Y:S02]  /*0350*/  UIADD3 UR8, UP0, UPT, UR8, 0x4, URZ ;  /* 0x0000000408087890 */ /* 0x000fe4000ff1e0ff */
[----:B------:R-:W-:Y:S02]  /*0360*/  UIADD3 UR4, UPT, UPT, UR4, 0x1, URZ ;  /* 0x0000000104047890 */ /* 0x000fe4000fffe0ff */
[----:B------:R-:W-:Y:S02]  /*0370*/  UIADD3.X UR9, UPT, UPT, URZ, UR9, URZ, UP0, !UPT ;  /* 0x00000009ff097290 */ /* 0x000fe400087fe4ff */
[----:B------:R-:W-:Y:S01]  /*0380*/  UISETP.NE.AND UP0, UPT, UR4, 0x6, UPT ;  /* 0x000000060400788c */ /* 0x000fe2000bf05270 */
[----:B--2---:R-:W-:-:S03]  /*0390*/  IMAD.WIDE.U32 R2, R2, R15, RZ ;  /* 0x0000000f02027225 */ /* 0x004fc600078e00ff */
[----:B------:R-:W-:-:S04]  /*03a0*/  IADD3 R13, P0, PT, R2, R6, RZ ;  /* 0x00000006020d7210 */ /* 0x000fc80007f1e0ff */
[----:B------:R-:W-:Y:S01]  /*03b0*/  IADD3.X R6, PT, PT, R3, UR5, RZ, P0, !PT ;  /* 0x0000000503067c10 */ /* 0x000fe200087fe4ff */
[----:B------:R0:W-:Y:S02]  /*03c0*/  STL [R0], R13 ;  /* 0x0000000d00007387 */ /* 0x0001e40000100800 */
[----:B0-----:R-:W-:Y:S01]  /*03d0*/  VIADD R0, R0, 0x4 ;  /* 0x0000000400007836 */ /* 0x001fe20000000000 */
[----:B------:R-:W-:Y:S06]  /*03e0*/  BRA.U UP0, `(.L_x_18) ;  /* 0xfffffffd00cc7547 */ /* 0x000fec000b83ffff */
[----:B------:R-:W-:Y:S01]  /*03f0*/  SHF.R.U32.HI R4, RZ, 0x17, R11 ;  /* 0x00000017ff047819 */ /* 0x000fe2000001160b */
[----:B------:R0:W-:Y:S03]  /*0400*/  STL [R1+0x18], R6 ;  /* 0x0000180601007387 */ /* 0x0001e60000100800 */
[C---:B------:R-:W-:Y:S02]  /*0410*/  LOP3.LUT R0, R4.reuse, 0xe0, RZ, 0xc0, !PT ;  /* 0x000000e004007812 */ /* 0x040fe400078ec0ff */
[----:B------:R-:W-:-:S03]  /*0420*/  LOP3.LUT P0, RZ, R4, 0x1f, RZ, 0xc0, !PT ;  /* 0x0000001f04ff7812 */ /* 0x000fc6000780c0ff */
[----:B------:R-:W-:-:S05]  /*0430*/  VIADD R0, R0, 0xffffff80 ;  /* 0xffffff8000007836 */ /* 0x000fca0000000000 */
[----:B------:R-:W-:-:S05]  /*0440*/  SHF.R.U32.HI R0, RZ, 0x5, R0 ;  /* 0x00000005ff007819 */ /* 0x000fca0000011600 */
[----:B------:R-:W-:-:S05]  /*0450*/  IMAD R13, R0, -0x4, R1 ;  /* 0xfffffffc000d7824 */ /* 0x000fca00078e0201 */
[----:B------:R-:W2:Y:S04]  /*0460*/  LDL R0, [R13+0x18] ;  /* 0x000018000d007983 */ /* 0x000ea80000100800 */
[----:B------:R-:W2:Y:S04]  /*0470*/  LDL R3, [R13+0x14] ;  /* 0x000014000d037983 */ /* 0x000ea80000100800 */
[----:B------:R-:W3:Y:S01]  /*0480*/  @P0 LDL R2, [R13+0x10] ;  /* 0x000010000d020983 */ /* 0x000ee20000100800 */
[----:B------:R-:W-:Y:S01]  /*0490*/  LOP3.LUT R4, R4, 0x1f, RZ, 0xc0, !PT ;  /* 0x0000001f04047812 */ /* 0x000fe200078ec0ff */
[----:B------:R-:W-:Y:S01]  /*04a0*/  UMOV UR4, 0x54442d19 ;  /* 0x54442d1900047882 */ /* 0x000fe20000000000 */
[----:B------:R-:W-:-:S02]  /*04b0*/  UMOV UR5, 0x3bf921fb ;  /* 0x3bf921fb00057882 */ /* 0x000fc40000000000 */
[-C--:B--2---:R-:W-:Y:S02]  /*04c0*/  @P0 SHF.L.W.U32.HI R0, R3, R4.reuse, R0 ;  /* 0x0000000403000219 */ /* 0x084fe40000010e00 */
[----:B---3--:R-:W-:Y:S02]  /*04d0*/  @P0 SHF.L.W.U32.HI R3, R2, R4, R3 ;  /* 0x0000000402030219 */ /* 0x008fe40000010e03 */
[----:B------:R-:W-:Y:S02]  /*04e0*/  ISETP.GE.AND P0, PT, R11, RZ, PT ;  /* 0x000000ff0b00720c */ /* 0x000fe40003f06270 */
[C---:B------:R-:W-:Y:S01]  /*04f0*/  SHF.L.W.U32.HI R2, R3.reuse, 0x2, R0 ;  /* 0x0000000203027819 */ /* 0x040fe20000010e00 */
[----:B------:R-:W-:-:S03]  /*0500*/  IMAD.SHL.U32 R3, R3, 0x4, RZ ;  /* 0x0000000403037824 */ /* 0x000fc600078e00ff */
[----:B------:R-:W-:-:S04]  /*0510*/  SHF.R.S32.HI R4, RZ, 0x1f, R2 ;  /* 0x0000001fff047819 */ /* 0x000fc80000011402 */
[C---:B------:R-:W-:Y:S02]  /*0520*/  LOP3.LUT R8, R4.reuse, R3, RZ, 0x3c, !PT ;  /* 0x0000000304087212 */ /* 0x040fe400078e3cff */
[----:B------:R-:W-:Y:S02]  /*0530*/  LOP3.LUT R9, R4, R2, RZ, 0x3c, !PT ;  /* 0x0000000204097212 */ /* 0x000fe400078e3cff */
[----:B------:R-:W-:Y:S02]  /*0540*/  SHF.R.U32.HI R3, RZ, 0x1e, R0 ;  /* 0x0000001eff037819 */ /* 0x000fe40000011600 */
[C---:B------:R-:W-:Y:S02]  /*0550*/  LOP3.LUT R4, R2.reuse, R11, RZ, 0x3c, !PT ;  /* 0x0000000b02047212 */ /* 0x040fe400078e3cff */
[----:B------:R-:W1:Y:S01]  /*0560*/  I2F.F64.S64 R8, R8 ;  /* 0x0000000800087312 */ /* 0x000e620000301c00 */
[----:B------:R-:W-:Y:S02]  /*0570*/  LEA.HI R0, R2, R3, RZ, 0x1 ;  /* 0x0000000302007211 */ /* 0x000fe400078f08ff */
[----:B------:R-:W-:-:S03]  /*0580*/  ISETP.GE.AND P1, PT, R4, RZ, PT ;  /* 0x000000ff0400720c */ /* 0x000fc60003f26270 */
[----:B------:R-:W-:-:S04]  /*0590*/  IMAD.MOV R2, RZ, RZ, -R0 ;  /* 0x000000ffff027224 */ /* 0x000fc800078e0a00 */
[----:B------:R-:W-:Y:S01]  /*05a0*/  @!P0 IMAD.MOV.U32 R0, RZ, RZ, R2 ;  /* 0x000000ffff008224 */ /* 0x000fe200078e0002 */
[----:B-1----:R-:W-:-:S10]  /*05b0*/  DMUL R14, R8, UR4 ;  /* 0x00000004080e7c28 */ /* 0x002fd40008000000 */
[----:B------:R-:W1:Y:S02]  /*05c0*/  F2F.F32.F64 R14, R14 ;  /* 0x0000000e000e7310 */ /* 0x000e640000301000 */
[----:B01----:R-:W-:-:S07]  /*05d0*/  FSEL R2, -R14, R14, !P1 ;  /* 0x0000000e0e027208 */ /* 0x003fce0004800100 */
.L_x_17:
[----:B------:R-:W-:Y:S05]  /*05e0*/  BSYNC.RECONVERGENT B0 ;  /* 0x0000000000007941 */ /* 0x000fea0003800200 */
.L_x_16:
[----:B------:R-:W-:Y:S01]  /*05f0*/  LOP3.LUT R6, R0, 0x1, RZ, 0xc0, !PT ;  /* 0x0000000100067812 */ /* 0x000fe200078ec0ff */
[----:B------:R-:W-:Y:S02]  /*0600*/  IMAD.MOV.U32 R13, RZ, RZ, 0x37cbac00 ;  /* 0x37cbac00ff0d7424 */ /* 0x000fe400078e00ff */
[----:B------:R-:W-:Y:S01]  /*0610*/  FMUL R3, R2, R2 ;  /* 0x0000000202037220 */ /* 0x000fe20000400000 */
[----:B------:R-:W-:Y:S01]  /*0620*/  VIADD R0, R0, 0x1 ;  /* 0x0000000100007836 */ /* 0x000fe20000000000 */
[----:B------:R-:W-:Y:S01]  /*0630*/  ISETP.NE.U32.AND P0, PT, R6, 0x1, PT ;  /* 0x000000010600780c */ /* 0x000fe20003f05070 */
[----:B------:R-:W-:Y:S02]  /*0640*/  IMAD.MOV.U32 R6, RZ, RZ, 0x3c0885e4 ;  /* 0x3c0885e4ff067424 */ /* 0x000fe400078e00ff */
[----:B------:R-:W-:Y:S01]  /*0650*/  FFMA R4, R3, R13, -0.0013887860113754868507 ;  /* 0xbab607ed03047423 */ /* 0x000fe2000000000d */
[----:B------:R-:W-:Y:S01]  /*0660*/  IMAD.MOV.U32 R15, RZ, RZ, 0x3e2aaaa8 ;  /* 0x3e2aaaa8ff0f7424 */ /* 0x000fe200078e00ff */
[----:B------:R-:W-:Y:S01]  /*0670*/  LOP3.LUT P1, RZ, R0, 0x2, RZ, 0xc0, !PT ;  /* 0x0000000200ff7812 */ /* 0x000fe2000782c0ff */
[----:B------:R-:W-:Y:S01]  /*0680*/  BSSY.RECONVERGENT B0, `(.L_x_19) ;  /* 0x0000043000007945 */ /* 0x000fe20003800200 */
[----:B------:R-:W-:-:S02]  /*0690*/  FSEL R6, R6, 0.041666727513074874878, !P0 ;  /* 0x3d2aaabb06067808 */ /* 0x000fc40004000000 */
[----:B------:R-:W-:Y:S02]  /*06a0*/  FSEL R4, R4, -0.00019574658654164522886, P0 ;  /* 0xb94d415304047808 */ /* 0x000fe40000000000 */
[----:B------:R-:W-:Y:S02]  /*06b0*/  FSEL R0, R2, 1, !P0 ;  /* 0x3f80000002007808 */ /* 0x000fe40004000000 */
[----:B------:R-:W-:Y:S01]  /*06c0*/  FSEL R15, -R15, -0.4999999701976776123, !P0 ;  /* 0xbeffffff0f0f7808 */ /* 0x000fe20004000100 */
[----:B------:R-:W-:Y:S01]  /*06d0*/  FFMA R4, R3, R4, R6 ;  /* 0x0000000403047223 */ /* 0x000fe20000000006 */
[----:B------:R-:W-:Y:S01]  /*06e0*/  FSETP.GE.AND P0, PT, |R11|, 105615, PT ;  /* 0x47ce47800b00780b */ /* 0x000fe20003f06200 */
[C---:B------:R-:W-:Y:S02]  /*06f0*/  FFMA R9, R3.reuse, R0, RZ ;  /* 0x0000000003097223 */ /* 0x040fe400000000ff */
[----:B------:R-:W-:-:S04]  /*0700*/  FFMA R4, R3, R4, R15 ;  /* 0x0000000403047223 */ /* 0x000fc8000000000f */
[----:B------:R-:W-:-:S04]  /*0710*/  FFMA R0, R9, R4, R0 ;  /* 0x0000000409007223 */ /* 0x000fc80000000000 */
[----:B------:R-:W-:Y:S02]  /*0720*/  @P1 FADD R0, RZ, -R0 ;  /* 0x80000000ff001221 */ /* 0x000fe40000000000 */
[----:B------:R-:W-:Y:S05]  /*0730*/  @!P0 BRA `(.L_x_20) ;  /* 0x0000000000dc8947 */ /* 0x000fea0003800000 */
        /* <DEDUP_REMOVED lines=11> */
.L_x_21:
        /* <DEDUP_REMOVED lines=25> */
[----:B------:R-:W-:Y:S01]  /*0980*/  UMOV UR5, 0x3bf921fb ;  /* 0x3bf921fb00057882 */ /* 0x000fe20000000000 */
[----:B------:R-:W-:-:S02]  /*0990*/  ISETP.GE.AND P1, PT, R11, RZ, PT ;  /* 0x000000ff0b00720c */ /* 0x000fc40003f26270 */
[-C--:B--2---:R-:W-:Y:S02]  /*09a0*/  @P0 SHF.L.W.U32.HI R2, R3, R5.reuse, R2 ;  /* 0x0000000503020219 */ /* 0x084fe40000010e02 */
[----:B---3--:R-:W-:-:S04]  /*09b0*/  @P0 SHF.L.W.U32.HI R3, R4, R5, R3 ;  /* 0x0000000504030219 */ /* 0x008fc80000010e03 */
[C---:B------:R-:W-:Y:S01]  /*09c0*/  SHF.L.W.U32.HI R4, R3.reuse, 0x2, R2 ;  /* 0x0000000203047819 */ /* 0x040fe20000010e02 */
[----:B------:R-:W-:-:S03]  /*09d0*/  IMAD.SHL.U32 R3, R3, 0x4, RZ ;  /* 0x0000000403037824 */ /* 0x000fc600078e00ff */
[----:B------:R-:W-:Y:S02]  /*09e0*/  SHF.R.S32.HI R5, RZ, 0x1f, R4 ;  /* 0x0000001fff057819 */ /* 0x000fe40000011404 */
[----:B------:R-:W-:Y:S02]  /*09f0*/  LOP3.LUT R11, R4, R11, RZ, 0x3c, !PT ;  /* 0x0000000b040b7212 */ /* 0x000fe400078e3cff */
[C---:B------:R-:W-:Y:S02]  /*0a00*/  LOP3.LUT R8, R5.reuse, R3, RZ, 0x3c, !PT ;  /* 0x0000000305087212 */ /* 0x040fe400078e3cff */
[----:B------:R-:W-:Y:S02]  /*0a10*/  LOP3.LUT R9, R5, R4, RZ, 0x3c, !PT ;  /* 0x0000000405097212 */ /* 0x000fe400078e3cff */
[----:B------:R-:W-:Y:S02]  /*0a20*/  SHF.R.U32.HI R3, RZ, 0x1e, R2 ;  /* 0x0000001eff037819 */ /* 0x000fe40000011602 */
[----:B------:R-:W-:-:S02]  /*0a30*/  ISETP.GE.AND P0, PT, R11, RZ, PT ;  /* 0x000000ff0b00720c */ /* 0x000fc40003f06270 */
[----:B------:R-:W1:Y:S01]  /*0a40*/  I2F.F64.S64 R8, R8 ;  /* 0x0000000800087312 */ /* 0x000e620000301c00 */
[----:B------:R-:W-:-:S05]  /*0a50*/  LEA.HI R12, R4, R3, RZ, 0x1 ;  /* 0x00000003040c7211 */ /* 0x000fca00078f08ff */
[----:B------:R-:W-:-:S04]  /*0a60*/  IMAD.MOV R2, RZ, RZ, -R12 ;  /* 0x000000ffff027224 */ /* 0x000fc800078e0a0c */
[----:B------:R-:W-:Y:S01]  /*0a70*/  @!P1 IMAD.MOV.U32 R12, RZ, RZ, R2 ;  /* 0x000000ffff0c9224 */ /* 0x000fe200078e0002 */
[----:B-1----:R-:W-:-:S10]  /*0a80*/  DMUL R14, R8, UR4 ;  /* 0x00000004080e7c28 */ /* 0x002fd40008000000 */
[----:B------:R-:W1:Y:S02]  /*0a90*/  F2F.F32.F64 R14, R14 ;  /* 0x0000000e000e7310 */ /* 0x000e640000301000 */
[----:B01----:R-:W-:-:S07]  /*0aa0*/  FSEL R5, -R14, R14, !P0 ;  /* 0x0000000e0e057208 */ /* 0x003fce0004000100 */
.L_x_20:
[----:B------:R-:W-:Y:S05]  /*0ab0*/  BSYNC.RECONVERGENT B0 ;  /* 0x0000000000007941 */ /* 0x000fea0003800200 */
.L_x_19:
[----:B------:R-:W-:Y:S01]  /*0ac0*/  FMUL R3, R5, R5 ;  /* 0x0000000505037220 */ /* 0x000fe20000400000 */
[----:B------:R-:W-:Y:S01]  /*0ad0*/  LOP3.LUT R2, R12, 0x1, RZ, 0xc0, !PT ;  /* 0x000000010c027812 */ /* 0x000fe200078ec0ff */
[----:B------:R-:W0:Y:S01]  /*0ae0*/  LDC.64 R8, c[0x0][0x380] ;  /* 0x0000e000ff087b82 */ /* 0x000e220000000a00 */
[----:B------:R-:W-:Y:S02]  /*0af0*/  IMAD.MOV.U32 R4, RZ, RZ, 0x3d2aaabb ;  /* 0x3d2aaabbff047424 */ /* 0x000fe400078e00ff */
[----:B------:R-:W-:Y:S01]  /*0b00*/  FFMA R13, R3, R13, -0.0013887860113754868507 ;  /* 0xbab607ed030d7423 */ /* 0x000fe2000000000d */
[----:B------:R-:W-:Y:S01]  /*0b10*/  ISETP.NE.U32.AND P0, PT, R2, 0x1, PT ;  /* 0x000000010200780c */ /* 0x000fe20003f05070 */
[----:B------:R-:W-:Y:S01]  /*0b20*/  IMAD.MOV.U32 R11, RZ, RZ, 0x3effffff ;  /* 0x3effffffff0b7424 */ /* 0x000fe200078e00ff */
[----:B------:R-:W-:Y:S02]  /*0b30*/  LOP3.LUT P1, RZ, R12, 0x2, RZ, 0xc0, !PT ;  /* 0x000000020cff7812 */ /* 0x000fe4000782c0ff */
[----:B------:R-:W-:-:S02]  /*0b40*/  FSEL R2, R13, -0.00019574658654164522886, !P0 ;  /* 0xb94d41530d027808 */ /* 0x000fc40004000000 */
[----:B------:R-:W-:Y:S02]  /*0b50*/  FSEL R4, R4, 0.0083327032625675201416, !P0 ;  /* 0x3c0885e404047808 */ /* 0x000fe40004000000 */
[----:B------:R-:W-:-:S03]  /*0b60*/  FSEL R11, -R11, -0.16666662693023681641, !P0 ;  /* 0xbe2aaaa80b0b7808 */ /* 0x000fc60004000100 */
[----:B------:R-:W-:Y:S01]  /*0b70*/  FFMA R4, R3, R2, R4 ;  /* 0x0000000203047223 */ /* 0x000fe20000000004 */
[----:B------:R-:W-:-:S03]  /*0b80*/  FSEL R2, R5, 1, P0 ;  /* 0x3f80000005027808 */ /* 0x000fc60000000000 */
[C---:B------:R-:W-:Y:S02]  /*0b90*/  FFMA R4, R3.reuse, R4, R11 ;  /* 0x0000000403047223 */ /* 0x040fe4000000000b */
[----:B------:R-:W-:-:S04]  /*0ba0*/  FFMA R3, R3, R2, RZ ;  /* 0x0000000203037223 */ /* 0x000fc800000000ff */
[----:B------:R-:W-:Y:S01]  /*0bb0*/  FFMA R3, R3, R4, R2 ;  /* 0x0000000403037223 */ /* 0x000fe20000000002 */
[----:B0-----:R-:W-:-:S04]  /*0bc0*/  IMAD.WIDE R8, R7, 0x8, R8 ;  /* 0x0000000807087825 */ /* 0x001fc800078e0208 */
[----:B------:R-:W-:Y:S01]  /*0bd0*/  @P1 FADD R3, RZ, -R3 ;  /* 0x80000003ff031221 */ /* 0x000fe20000000000 */
[----:B------:R-:W-:Y:S01]  /*0be0*/  STG.E desc[UR6][R8.64], R0 ;  /* 0x0000000008007986 */ /* 0x000fe2000c101906 */
[----:B------:R-:W-:-:S04]  /*0bf0*/  IMAD.WIDE R10, R10, 0x8, R8 ;  /* 0x000000080a0a7825 */ /* 0x000fc800078e0208 */
[----:B------:R-:W-:Y:S01]  /*0c00*/  FFMA R5, -RZ, R3, -R0 ;  /* 0x00000003ff057223 */ /* 0x000fe20000000900 */
[----:B------:R-:W-:Y:S01]  /*0c10*/  FFMA R7, RZ, R0, -R3 ;  /* 0x00000000ff077223 */ /* 0x000fe20000000803 */
[----:B------:R-:W-:Y:S04]  /*0c20*/  STG.E desc[UR6][R8.64+0x4], R3 ;  /* 0x0000040308007986 */ /* 0x000fe8000c101906 */
[----:B------:R-:W-:Y:S04]  /*0c30*/  STG.E desc[UR6][R10.64], R5 ;  /* 0x000000050a007986 */ /* 0x000fe8000c101906 */
[----:B------:R-:W-:Y:S01]  /*0c40*/  STG.E desc[UR6][R10.64+0x4], R7 ;  /* 0x000004070a007986 */ /* 0x000fe2000c101906 */
[----:B------:R-:W-:Y:S05]  /*0c50*/  EXIT ;  /* 0x000000000000794d */ /* 0x000fea0003800000 */
        .weak           $__internal_3_$__cuda_sm3x_div_rn_noftz_f32_slowpath
        .type           $__internal_3_$__cuda_sm3x_div_rn_noftz_f32_slowpath,@function
        .size           $__internal_3_$__cuda_sm3x_div_rn_noftz_f32_slowpath,(.L_x_62 - $__internal_3_$__cuda_sm3x_div_rn_noftz_f32_slowpath)
$__internal_3_$__cuda_sm3x_div_rn_noftz_f32_slowpath:
[--C-:B------:R-:W-:Y:S01]  /*0c60*/  SHF.R.U32.HI R5, RZ, 0x17, R3.reuse ;  /* 0x00000017ff057819 */ /* 0x100fe20000011603 */
[----:B------:R-:W-:Y:S01]  /*0c70*/  BSSY.RECONVERGENT B1, `(.L_x_22) ;  /* 0x0000064000017945 */ /* 0x000fe20003800200 */
[--C-:B------:R-:W-:Y:S01]  /*0c80*/  SHF.R.U32.HI R4, RZ, 0x17, R0.reuse ;  /* 0x00000017ff047819 */ /* 0x100fe20000011600 */
[----:B------:R-:W-:Y:S01]  /*0c90*/  IMAD.MOV.U32 R6, RZ, RZ, R0 ;  /* 0x000000ffff067224 */ /* 0x000fe200078e0000 */
[----:B------:R-:W-:Y:S01]  /*0ca0*/  LOP3.LUT R5, R5, 0xff, RZ, 0xc0, !PT ;  /* 0x000000ff05057812 */ /* 0x000fe200078ec0ff */
[----:B------:R-:W-:Y:S01]  /*0cb0*/  IMAD.MOV.U32 R9, RZ, RZ, R3 ;  /* 0x000000ffff097224 */ /* 0x000fe200078e0003 */
[----:B------:R-:W-:-:S03]  /*0cc0*/  LOP3.LUT R4, R4, 0xff, RZ, 0xc0, !PT ;  /* 0x000000ff04047812 */ /* 0x000fc600078ec0ff */
[----:B------:R-:W-:Y:S02]  /*0cd0*/  VIADD R12, R5, 0xffffffff ;  /* 0xffffffff050c7836 */ /* 0x000fe40000000000 */
[----:B------:R-:W-:-:S03]  /*0ce0*/  VIADD R11, R4, 0xffffffff ;  /* 0xffffffff040b7836 */ /* 0x000fc60000000000 */
[----:B------:R-:W-:-:S04]  /*0cf0*/  ISETP.GT.U32.AND P0, PT, R12, 0xfd, PT ;  /* 0x000000fd0c00780c */ /* 0x000fc80003f04070 */
[----:B------:R-:W-:-:S13]  /*0d00*/  ISETP.GT.U32.OR P0, PT, R11, 0xfd, P0 ;  /* 0x000000fd0b00780c */ /* 0x000fda0000704470 */
[----:B------:R-:W-:Y:S01]  /*0d10*/  @!P0 IMAD.MOV.U32 R8, RZ, RZ, RZ ;  /* 0x000000ffff088224 */ /* 0x000fe200078e00ff */
[----:B------:R-:W-:Y:S06]  /*0d20*/  @!P0 BRA `(.L_x_23) ;  /* 0x00000000005c8947 */ /* 0x000fec0003800000 */
[----:B------:R-:W-:Y:S02]  /*0d30*/  FSETP.GTU.FTZ.AND P0, PT, |R0|, +INF , PT ;  /* 0x7f8000000000780b */ /* 0x000fe40003f1c200 */
[----:B------:R-:W-:-:S04]  /*0d40*/  FSETP.GTU.FTZ.AND P1, PT, |R3|, +INF , PT ;  /* 0x7f8000000300780b */ /* 0x000fc80003f3c200 */
[----:B------:R-:W-:-:S13]  /*0d50*/  PLOP3.LUT P0, PT, P0, P1, PT, 0xf8, 0x8f ;  /* 0x00000000008f781c */ /* 0x000fda0000703f70 */
[----:B------:R-:W-:Y:S05]  /*0d60*/  @P0 BRA `(.L_x_24) ;  /* 0x00000004004c0947 */ /* 0x000fea0003800000 */
[----:B------:R-:W-:-:S13]  /*0d70*/  LOP3.LUT P0, RZ, R9, 0x7fffffff, R6, 0xc8, !PT ;  /* 0x7fffffff09ff7812 */ /* 0x000fda000780c806 */
[----:B------:R-:W-:Y:S05]  /*0d80*/  @!P0 BRA `(.L_x_25) ;  /* 0x00000004003c8947 */ /* 0x000fea0003800000 */
[C---:B------:R-:W-:Y:S02]  /*0d90*/  FSETP.NEU.FTZ.AND P2, PT, |R0|.reuse, +INF , PT ;  /* 0x7f8000000000780b */ /* 0x040fe40003f5d200 */
[----:B------:R-:W-:Y:S02]  /*0da0*/  FSETP.NEU.FTZ.AND P1, PT, |R3|, +INF , PT ;  /* 0x7f8000000300780b */ /* 0x000fe40003f3d200 */
[----:B------:R-:W-:-:S11]  /*0db0*/  FSETP.NEU.FTZ.AND P0, PT, |R0|, +INF , PT ;  /* 0x7f8000000000780b */ /* 0x000fd60003f1d200 */
[----:B------:R-:W-:Y:S05]  /*0dc0*/  @!P1 BRA !P2, `(.L_x_25) ;  /* 0x00000004002c9947 */ /* 0x000fea0005000000 */
[----:B------:R-:W-:-:S04]  /*0dd0*/  LOP3.LUT P2, RZ, R6, 0x7fffffff, RZ, 0xc0, !PT ;  /* 0x7fffffff06ff7812 */ /* 0x000fc8000784c0ff */
[----:B------:R-:W-:-:S13]  /*0de0*/  PLOP3.LUT P1, PT, P1, P2, PT, 0x2f, 0xf2 ;  /* 0x0000000000f2781c */ /* 0x000fda0000f24577 */
[----:B------:R-:W-:Y:S05]  /*0df0*/  @P1 BRA `(.L_x_26) ;  /* 0x0000000400181947 */ /* 0x000fea0003800000 */
[----:B------:R-:W-:-:S04]  /*0e00*/  LOP3.LUT P1, RZ, R9, 0x7fffffff, RZ, 0xc0, !PT ;  /* 0x7fffffff09ff7812 */ /* 0x000fc8000782c0ff */
[----:B------:R-:W-:-:S13]  /*0e10*/  PLOP3.LUT P0, PT, P0, P1, PT, 0x2f, 0xf2 ;  /* 0x0000000000f2781c */ /* 0x000fda0000702577 */
[----:B------:R-:W-:Y:S05]  /*0e20*/  @P0 BRA `(.L_x_27) ;  /* 0x0000000400000947 */ /* 0x000fea0003800000 */
[----:B------:R-:W-:Y:S02]  /*0e30*/  ISETP.GE.AND P0, PT, R11, RZ, PT ;  /* 0x000000ff0b00720c */ /* 0x000fe40003f06270 */
[----:B------:R-:W-:-:S11]  /*0e40*/  ISETP.GE.AND P1, PT, R12, RZ, PT ;  /* 0x000000ff0c00720c */ /* 0x000fd60003f26270 */
[----:B------:R-:W-:Y:S02]  /*0e50*/  @P0 IMAD.MOV.U32 R8, RZ, RZ, RZ ;  /* 0x000000ffff080224 */ /* 0x000fe400078e00ff */
[----:B------:R-:W-:Y:S01]  /*0e60*/  @!P0 FFMA R6, R0, 1.84467440737095516160e+19, RZ ;  /* 0x5f80000000068823 */ /* 0x000fe200000000ff */
[----:B------:R-:W-:Y:S02]  /*0e70*/  @!P0 IMAD.MOV.U32 R8, RZ, RZ, -0x40 ;  /* 0xffffffc0ff088424 */ /* 0x000fe400078e00ff */
[----:B------:R-:W-:Y:S02]  /*0e80*/  @!P1 FFMA R9, R3, 1.84467440737095516160e+19, RZ ;  /* 0x5f80000003099823 */ /* 0x000fe400000000ff */
[----:B------:R-:W-:-:S07]  /*0e90*/  @!P1 VIADD R8, R8, 0x40 ;  /* 0x0000004008089836 */ /* 0x000fce0000000000 */
.L_x_23:
[----:B------:R-:W-:Y:S01]  /*0ea0*/  LEA R0, R5, 0xc0800000, 0x17 ;  /* 0xc080000005007811 */ /* 0x000fe200078eb8ff */
[----:B------:R-:W-:Y:S01]  /*0eb0*/  VIADD R4, R4, 0xffffff81 ;  /* 0xffffff8104047836 */ /* 0x000fe20000000000 */
[----:B------:R-:W-:Y:S03]  /*0ec0*/  BSSY.RECONVERGENT B2, `(.L_x_28) ;  /* 0x0000035000027945 */ /* 0x000fe60003800200 */
[----:B------:R-:W-:Y:S01]  /*0ed0*/  IMAD.IADD R9, R9, 0x1, -R0 ;  /* 0x0000000109097824 */ /* 0x000fe200078e0a00 */
[C---:B------:R-:W-:Y:S01]  /*0ee0*/  IADD3 R5, PT, PT, R4.reuse, 0x7f, -R5 ;  /* 0x0000007f04057810 */ /* 0x040fe20007ffe805 */
[----:B------:R-:W-:Y:S02]  /*0ef0*/  IMAD R0, R4, -0x800000, R6 ;  /* 0xff80000004007824 */ /* 0x000fe400078e0206 */
[----:B------:R-:W0:Y:S01]  /*0f00*/  MUFU.RCP R3, R9 ;  /* 0x0000000900037308 */ /* 0x000e220000001000 */
[----:B------:R-:W-:Y:S01]  /*0f10*/  FADD.FTZ R11, -R9, -RZ ;  /* 0x800000ff090b7221 */ /* 0x000fe20000010100 */
[----:B------:R-:W-:-:S03]  /*0f20*/  IMAD.IADD R5, R5, 0x1, R8 ;  /* 0x0000000105057824 */ /* 0x000fc600078e0208 */
[----:B0-----:R-:W-:-:S04]  /*0f30*/  FFMA R12, R3, R11, 1 ;  /* 0x3f800000030c7423 */ /* 0x001fc8000000000b */
[----:B------:R-:W-:-:S04]  /*0f40*/  FFMA R12, R3, R12, R3 ;  /* 0x0000000c030c7223 */ /* 0x000fc80000000003 */
[----:B------:R-:W-:-:S04]  /*0f50*/  FFMA R3, R0, R12, RZ ;  /* 0x0000000c00037223 */ /* 0x000fc800000000ff */
[----:B------:R-:W-:-:S04]  /*0f60*/  FFMA R6, R11, R3, R0 ;  /* 0x000000030b067223 */ /* 0x000fc80000000000 */
[----:B------:R-:W-:-:S04]  /*0f70*/  FFMA R13, R12, R6, R3 ;  /* 0x000000060c0d7223 */ /* 0x000fc80000000003 */
[----:B------:R-:W-:-:S04]  /*0f80*/  FFMA R6, R11, R13, R0 ;  /* 0x0000000d0b067223 */ /* 0x000fc80000000000 */
[----:B------:R-:W-:-:S05]  /*0f90*/  FFMA R0, R12, R6, R13 ;  /* 0x000000060c007223 */ /* 0x000fca000000000d */
[----:B------:R-:W-:-:S04]  /*0fa0*/  SHF.R.U32.HI R3, RZ, 0x17, R0 ;  /* 0x00000017ff037819 */ /* 0x000fc80000011600 */
[----:B------:R-:W-:-:S05]  /*0fb0*/  LOP3.LUT R3, R3, 0xff, RZ, 0xc0, !PT ;  /* 0x000000ff03037812 */ /* 0x000fca00078ec0ff */
[----:B------:R-:W-:-:S04]  /*0fc0*/  IMAD.IADD R8, R3, 0x1, R5 ;  /* 0x0000000103087824 */ /* 0x000fc800078e0205 */
[----:B------:R-:W-:-:S05]  /*0fd0*/  VIADD R3, R8, 0xffffffff ;  /* 0xffffffff08037836 */ /* 0x000fca0000000000 */
[----:B------:R-:W-:-:S13]  /*0fe0*/  ISETP.GE.U32.AND P0, PT, R3, 0xfe, PT ;  /* 0x000000fe0300780c */ /* 0x000fda0003f06070 */
[----:B------:R-:W-:Y:S05]  /*0ff0*/  @!P0 BRA `(.L_x_29) ;  /* 0x0000000000808947 */ /* 0x000fea0003800000 */
[----:B------:R-:W-:-:S13]  /*1000*/  ISETP.GT.AND P0, PT, R8, 0xfe, PT ;  /* 0x000000fe0800780c */ /* 0x000fda0003f04270 */
[----:B------:R-:W-:Y:S05]  /*1010*/  @P0 BRA `(.L_x_30) ;  /* 0x00000000006c0947 */ /* 0x000fea0003800000 */
[----:B------:R-:W-:-:S13]  /*1020*/  ISETP.GE.AND P0, PT, R8, 0x1, PT ;  /* 0x000000010800780c */ /* 0x000fda0003f06270 */
[----:B------:R-:W-:Y:S05]  /*1030*/  @P0 BRA `(.L_x_31) ;  /* 0x0000000000740947 */ /* 0x000fea0003800000 */
[----:B------:R-:W-:Y:S02]  /*1040*/  ISETP.GE.AND P0, PT, R8, -0x18, PT ;  /* 0xffffffe80800780c */ /* 0x000fe40003f06270 */
[----:B------:R-:W-:-:S11]  /*1050*/  LOP3.LUT R0, R0, 0x80000000, RZ, 0xc0, !PT ;  /* 0x8000000000007812 */ /* 0x000fd600078ec0ff */
[----:B------:R-:W-:Y:S05]  /*1060*/  @!P0 BRA `(.L_x_31) ;  /* 0x0000000000688947 */ /* 0x000fea0003800000 */
[CCC-:B------:R-:W-:Y:S01]  /*1070*/  FFMA.RZ R3, R12.reuse, R6.reuse, R13.reuse ;  /* 0x000000060c037223 */ /* 0x1c0fe2000000c00d */
[-CC-:B------:R-:W-:Y:S01]  /*1080*/  FFMA.RM R4, R12, R6.reuse, R13.reuse ;  /* 0x000000060c047223 */ /* 0x180fe2000000400d */
[C---:B------:R-:W-:Y:S02]  /*1090*/  ISETP.NE.AND P2, PT, R8.reuse, RZ, PT ;  /* 0x000000ff0800720c */ /* 0x040fe40003f45270 */
[----:B------:R-:W-:Y:S02]  /*10a0*/  ISETP.NE.AND P1, PT, R8, RZ, PT ;  /* 0x000000ff0800720c */ /* 0x000fe40003f25270 */
[----:B------:R-:W-:Y:S01]  /*10b0*/  LOP3.LUT R5, R3, 0x7fffff, RZ, 0xc0, !PT ;  /* 0x007fffff03057812 */ /* 0x000fe200078ec0ff */
[----:B------:R-:W-:Y:S01]  /*10c0*/  FFMA.RP R3, R12, R6, R13 ;  /* 0x000000060c037223 */ /* 0x000fe2000000800d */
[----:B------:R-:W-:Y:S02]  /*10d0*/  VIADD R6, R8, 0x20 ;  /* 0x0000002008067836 */ /* 0x000fe40000000000 */
[----:B------:R-:W-:Y:S01]  /*10e0*/  LOP3.LUT R5, R5, 0x800000, RZ, 0xfc, !PT ;  /* 0x0080000005057812 */ /* 0x000fe200078efcff */
[----:B------:R-:W-:Y:S01]  /*10f0*/  IMAD.MOV R8, RZ, RZ, -R8 ;  /* 0x000000ffff087224 */ /* 0x000fe200078e0a08 */
[----:B------:R-:W-:-:S02]  /*1100*/  FSETP.NEU.FTZ.AND P0, PT, R3, R4, PT ;  /* 0x000000040300720b */ /* 0x000fc40003f1d000 */
[----:B------:R-:W-:Y:S02]  /*1110*/  SHF.L.U32 R6, R5, R6, RZ ;  /* 0x0000000605067219 */ /* 0x000fe400000006ff */
[----:B------:R-:W-:Y:S02]  /*1120*/  SEL R4, R8, RZ, P2 ;  /* 0x000000ff08047207 */ /* 0x000fe40001000000 */
[----:B------:R-:W-:Y:S02]  /*1130*/  ISETP.NE.AND P1, PT, R6, RZ, P1 ;  /* 0x000000ff0600720c */ /* 0x000fe40000f25270 */
[----:B------:R-:W-:Y:S02]  /*1140*/  SHF.R.U32.HI R4, RZ, R4, R5 ;  /* 0x00000004ff047219 */ /* 0x000fe40000011605 */
[----:B------:R-:W-:Y:S02]  /*1150*/  PLOP3.LUT P0, PT, P0, P1, PT, 0xf8, 0x8f ;  /* 0x00000000008f781c */ /* 0x000fe40000703f70 */
[----:B------:R-:W-:-:S02]  /*1160*/  SHF.R.U32.HI R6, RZ, 0x1, R4 ;  /* 0x00000001ff067819 */ /* 0x000fc40000011604 */
[----:B------:R-:W-:-:S04]  /*1170*/  SEL R3, RZ, 0x1, !P0 ;  /* 0x00000001ff037807 */ /* 0x000fc80004000000 */
[----:B------:R-:W-:-:S04]  /*1180*/  LOP3.LUT R3, R3, 0x1, R6, 0xf8, !PT ;  /* 0x0000000103037812 */ /* 0x000fc800078ef806 */
[----:B------:R-:W-:-:S05]  /*1190*/  LOP3.LUT R3, R3, R4, RZ, 0xc0, !PT ;  /* 0x0000000403037212 */ /* 0x000fca00078ec0ff */
[----:B------:R-:W-:-:S05]  /*11a0*/  IMAD.IADD R3, R6, 0x1, R3 ;  /* 0x0000000106037824 */ /* 0x000fca00078e0203 */
[----:B------:R-:W-:Y:S01]  /*11b0*/  LOP3.LUT R0, R3, R0, RZ, 0xfc, !PT ;  /* 0x0000000003007212 */ /* 0x000fe200078efcff */
[----:B------:R-:W-:Y:S06]  /*11c0*/  BRA `(.L_x_31) ;  /* 0x0000000000107947 */ /* 0x000fec0003800000 */
.L_x_30:
[----:B------:R-:W-:-:S04]  /*11d0*/  LOP3.LUT R0, R0, 0x80000000, RZ, 0xc0, !PT ;  /* 0x8000000000007812 */ /* 0x000fc800078ec0ff */
[----:B------:R-:W-:Y:S01]  /*11e0*/  LOP3.LUT R0, R0, 0x7f800000, RZ, 0xfc, !PT ;  /* 0x7f80000000007812 */ /* 0x000fe200078efcff */
[----:B------:R-:W-:Y:S06]  /*11f0*/  BRA `(.L_x_31) ;  /* 0x0000000000047947 */ /* 0x000fec0003800000 */
.L_x_29:
[----:B------:R-:W-:-:S07]  /*1200*/  IMAD R0, R5, 0x800000, R0 ;  /* 0x0080000005007824 */ /* 0x000fce00078e0200 */
.L_x_31:
[----:B------:R-:W-:Y:S05]  /*1210*/  BSYNC.RECONVERGENT B2 ;  /* 0x0000000000027941 */ /* 0x000fea0003800200 */
.L_x_28:
[----:B------:R-:W-:Y:S05]  /*1220*/  BRA `(.L_x_32) ;  /* 0x0000000000207947 */ /* 0x000fea0003800000 */
.L_x_27:
[----:B------:R-:W-:-:S04]  /*1230*/  LOP3.LUT R0, R9, 0x80000000, R6, 0x48, !PT ;  /* 0x8000000009007812 */ /* 0x000fc800078e4806 */
[----:B------:R-:W-:Y:S01]  /*1240*/  LOP3.LUT R0, R0, 0x7f800000, RZ, 0xfc, !PT ;  /* 0x7f80000000007812 */ /* 0x000fe200078efcff */
[----:B------:R-:W-:Y:S06]  /*1250*/  BRA `(.L_x_32) ;  /* 0x0000000000147947 */ /* 0x000fec0003800000 */
.L_x_26:
[----:B------:R-:W-:Y:S01]  /*1260*/  LOP3.LUT R0, R9, 0x80000000, R6, 0x48, !PT ;  /* 0x8000000009007812 */ /* 0x000fe200078e4806 */
[----:B------:R-:W-:Y:S06]  /*1270*/  BRA `(.L_x_32) ;  /* 0x00000000000c7947 */ /* 0x000fec0003800000 */
.L_x_25:
[----:B------:R-:W0:Y:S01]  /*1280*/  MUFU.RSQ R0, -QNAN ;  /* 0xffc0000000007908 */ /* 0x000e220000001400 */
[----:B------:R-:W-:Y:S05]  /*1290*/  BRA `(.L_x_32) ;  /* 0x0000000000047947 */ /* 0x000fea0003800000 */
.L_x_24:
[----:B------:R-:W-:-:S07]  /*12a0*/  FADD.FTZ R0, R0, R3 ;  /* 0x0000000300007221 */ /* 0x000fce0000010000 */
.L_x_32:
[----:B------:R-:W-:Y:S05]  /*12b0*/  BSYNC.RECONVERGENT B1 ;  /* 0x0000000000017941 */ /* 0x000fea0003800200 */
.L_x_22:
[----:B------:R-:W-:-:S04]  /*12c0*/  IMAD.MOV.U32 R3, RZ, RZ, 0x0 ;  /* 0x00000000ff037424 */ /* 0x000fc800078e00ff */
[----:B0-----:R-:W-:Y:S05]  /*12d0*/  RET.REL.NODEC R2 `(_Z13CountWInverseP7Complexi) ;  /* 0xffffffec02487950 */ /* 0x001fea0003c3ffff */
.L_x_33:
        /* <DEDUP_REMOVED lines=10> */
.L_x_62:


//--------------------- .text._Z6CountWP7Complexi --------------------------
	.section	.text._Z6CountWP7Complexi,"ax",@progbits
	.align	128
        .global         _Z6CountWP7Complexi
        .type           _Z6CountWP7Complexi,@function
        .size           _Z6CountWP7Complexi,(.L_x_63 - _Z6CountWP7Complexi)
        .other          _Z6CountWP7Complexi,@"STO_CUDA_ENTRY STV_DEFAULT"
_Z6CountWP7Complexi:
.text._Z6CountWP7Complexi:
        /* <DEDUP_REMOVED lines=24> */
[----:B------:R-:W-:Y:S05]  /*0180*/  CALL.REL.NOINC `($__internal_4_$__cuda_sm3x_div_rn_noftz_f32_slowpath) ;  /* 0x0000000800b87944 */ /* 0x000fea0003c00000 */
[----:B------:R-:W-:-:S07]  /*0190*/  IMAD.MOV.U32 R11, RZ, RZ, R0 ;  /* 0x000000ffff0b7224 */ /* 0x000fce00078e0000 */
.L_x_35:
[----:B------:R-:W-:Y:S05]  /*01a0*/  BSYNC.RECONVERGENT B0 ;  /* 0x0000000000007941 */ /* 0x000fea0003800200 */
.L_x_34:
        /* <DEDUP_REMOVED lines=23> */
.L_x_38:
        /* <DEDUP_REMOVED lines=44> */
.L_x_37:
[----:B------:R-:W-:Y:S05]  /*05e0*/  BSYNC.RECONVERGENT B0 ;  /* 0x0000000000007941 */ /* 0x000fea0003800200 */
.L_x_36:
        /* <DEDUP_REMOVED lines=32> */
.L_x_41:
        /* <DEDUP_REMOVED lines=44> */
.L_x_40:
[----:B------:R-:W-:Y:S05]  /*0ab0*/  BSYNC.RECONVERGENT B0 ;  /* 0x0000000000007941 */ /* 0x000fea0003800200 */
.L_x_39:
        /* <DEDUP_REMOVED lines=20> */
[----:B------:R-:W-:Y:S01]  /*0c00*/  FADD R7, -R3, -RZ ;  /* 0x800000ff03077221 */ /* 0x000fe20000000100 */
[----:B------:R-:W-:Y:S01]  /*0c10*/  FFMA R5, RZ, R3, -R0 ;  /* 0x00000003ff057223 */ /* 0x000fe20000000800 */
[----:B------:R-:W-:-:S03]  /*0c20*/  FFMA R3, RZ, R0, R3 ;  /* 0x00000000ff037223 */ /* 0x000fc60000000003 */
[----:B------:R-:W-:Y:S04]  /*0c30*/  STG.E desc[UR6][R8.64+0x4], R7 ;  /* 0x0000040708007986 */ /* 0x000fe8000c101906 */
[----:B------:R-:W-:Y:S04]  /*0c40*/  STG.E desc[UR6][R10.64], R5 ;  /* 0x000000050a007986 */ /* 0x000fe8000c101906 */
[----:B------:R-:W-:Y:S01]  /*0c50*/  STG.E desc[UR6][R10.64+0x4], R3 ;  /* 0x000004030a007986 */ /* 0x000fe2000c101906 */
[----:B------:R-:W-:Y:S05]  /*0c60*/  EXIT ;  /* 0x000000000000794d */ /* 0x000fea0003800000 */
        .weak           $__internal_4_$__cuda_sm3x_div_rn_noftz_f32_slowpath
        .type           $__internal_4_$__cuda_sm3x_div_rn_noftz_f32_slowpath,@function
        .size           $__internal_4_$__cuda_sm3x_div_rn_noftz_f32_slowpath,(.L_x_63 - $__internal_4_$__cuda_sm3x_div_rn_noftz_f32_slowpath)
$__internal_4_$__cuda_sm3x_div_rn_noftz_f32_slowpath:
        /* <DEDUP_REMOVED lines=36> */
.L_x_43:
        /* <DEDUP_REMOVED lines=51> */
.L_x_50:
[----:B------:R-:W-:-:S04]  /*11e0*/  LOP3.LUT R0, R0, 0x80000000, RZ, 0xc0, !PT ;  /* 0x8000000000007812 */ /* 0x000fc800078ec0ff */
[----:B------:R-:W-:Y:S01]  /*11f0*/  LOP3.LUT R0, R0, 0x7f800000, RZ, 0xfc, !PT ;  /* 0x7f80000000007812 */ /* 0x000fe200078efcff */
[----:B------:R-:W-:Y:S06]  /*1200*/  BRA `(.L_x_51) ;  /* 0x0000000000047947 */ /* 0x000fec0003800000 */
.L_x_49:
[----:B------:R-:W-:-:S07]  /*1210*/  IMAD R0, R5, 0x800000, R0 ;  /* 0x0080000005007824 */ /* 0x000fce00078e0200 */
.L_x_51:
[----:B------:R-:W-:Y:S05]  /*1220*/  BSYNC.RECONVERGENT B2 ;  /* 0x0000000000027941 */ /* 0x000fea0003800200 */
.L_x_48:
[----:B------:R-:W-:Y:S05]  /*1230*/  BRA `(.L_x_52) ;  /* 0x0000000000207947 */ /* 0x000fea0003800000 */
.L_x_47:
[----:B------:R-:W-:-:S04]  /*1240*/  LOP3.LUT R0, R9, 0x80000000, R6, 0x48, !PT ;  /* 0x8000000009007812 */ /* 0x000fc800078e4806 */
[----:B------:R-:W-:Y:S01]  /*1250*/  LOP3.LUT R0, R0, 0x7f800000, RZ, 0xfc, !PT ;  /* 0x7f80000000007812 */ /* 0x000fe200078efcff */
[----:B------:R-:W-:Y:S06]  /*1260*/  BRA `(.L_x_52) ;  /* 0x0000000000147947 */ /* 0x000fec0003800000 */
.L_x_46:
[----:B------:R-:W-:Y:S01]  /*1270*/  LOP3.LUT R0, R9, 0x80000000, R6, 0x48, !PT ;  /* 0x8000000009007812 */ /* 0x000fe200078e4806 */
[----:B------:R-:W-:Y:S06]  /*1280*/  BRA `(.L_x_52) ;  /* 0x00000000000c7947 */ /* 0x000fec0003800000 */
.L_x_45:
[----:B------:R-:W0:Y:S01]  /*1290*/  MUFU.RSQ R0, -QNAN ;  /* 0xffc0000000007908 */ /* 0x000e220000001400 */
[----:B------:R-:W-:Y:S05]  /*12a0*/  BRA `(.L_x_52) ;  /* 0x0000000000047947 */ /* 0x000fea0003800000 */
.L_x_44:
[----:B------:R-:W-:-:S07]  /*12b0*/  FADD.FTZ R0, R0, R3 ;  /* 0x0000000300007221 */ /* 0x000fce0000010000 */
.L_x_52:
[----:B------:R-:W-:Y:S05]  /*12c0*/  BSYNC.RECONVERGENT B1 ;  /* 0x0000000000017941 */ /* 0x000fea0003800200 */
.L_x_42:
[----:B------:R-:W-:-:S04]  /*12d0*/  IMAD.MOV.U32 R3, RZ, RZ, 0x0 ;  /* 0x00000000ff037424 */ /* 0x000fc800078e00ff */
[----:B0-----:R-:W-:Y:S05]  /*12e0*/  RET.REL.NODEC R2 `(_Z6CountWP7Complexi) ;  /* 0xffffffec02447950 */ /* 0x001fea0003c3ffff */
.L_x_53:
        /* <DEDUP_REMOVED lines=9> */
.L_x_63:


//--------------------- .text._Z7reorderP7ComplexS0_i --------------------------
	.section	.text._Z7reorderP7ComplexS0_i,"ax",@progbits
	.align	128
        .global         _Z7reorderP7ComplexS0_i
        .type           _Z7reorderP7ComplexS0_i,@function
        .size           _Z7reorderP7ComplexS0_i,(.L_x_64 - _Z7reorderP7ComplexS0_i)
        .other          _Z7reorderP7ComplexS0_i,@"STO_CUDA_ENTRY STV_DEFAULT"
_Z7reorderP7ComplexS0_i:
.text._Z7reorderP7ComplexS0_i:
        /* <DEDUP_REMOVED lines=25> */
[----:B------:R-:W-:Y:S01]  /*0190*/  @P0 IADD3 R5, PT, PT, R5, -UR8, RZ ;  /* 0x8000000805050c10 */ /* 0x000fe2000fffe0ff */
[----:B------:R-:W-:-:S03]  /*01a0*/  @P0 VIADD R3, R3, 0x1 ;  /* 0x0000000103030836 */ /* 0x000fc60000000000 */
[----:B------:R-:W-:-:S13]  /*01b0*/  ISETP.GE.U32.AND P1, PT, R5, UR8, PT ;  /* 0x0000000805007c0c */ /* 0x000fda000bf26070 */
[----:B------:R-:W-:Y:S02]  /*01c0*/  @P1 IADD3 R3, PT, PT, R3, 0x1, RZ ;  /* 0x0000000103031810 */ /* 0x000fe40007ffe0ff */
[----:B------:R-:W-:-:S04]  /*01d0*/  @!P2 LOP3.LUT R3, RZ, UR8, RZ, 0x33, !PT ;  /* 0x00000008ff03ac12 */ /* 0x000fc8000f8e33ff */
[----:B------:R-:W-:Y:S01]  /*01e0*/  MOV R6, R3 ;  /* 0x0000000300067202 */ /* 0x000fe20000000f00 */
[----:B------:R-:W-:-:S04]  /*01f0*/  IMAD.MOV R5, RZ, RZ, -R3 ;  /* 0x000000ffff057224 */ /* 0x000fc800078e0a03 */
[----:B------:R-:W-:Y:S01]  /*0200*/  IMAD R2, R5, UR8, R0 ;  /* 0x0000000805027c24 */ /* 0x000fe2000f8e0200 */
[----:B------:R-:W-:Y:S06]  /*0210*/  BRA `(.L_x_55) ;  /* 0x0000000000147947 */ /* 0x000fec0003800000 */
.L_x_54:
[----:B------:R-:W-:-:S07]  /*0220*/  MOV R4, 0x240 ;  /* 0x0000024000047802 */ /* 0x000fce0000000f00 */
[----:B------:R-:W-:Y:S05]  /*0230*/  CALL.REL.NOINC `($__internal_5_$__cuda_sm20_div_s64) ;  /* 0x00000000006c7944 */ /* 0x000fea0003c00000 */
[----:B------:R-:W0:Y:S01]  /*0240*/  LDCU UR8, c[0x0][0x390] ;  /* 0x00007200ff0877ac */ /* 0x000e220008000800 */
[----:B------:R-:W-:-:S04]  /*0250*/  IMAD.MOV R3, RZ, RZ, -R6 ;  /* 0x000000ffff037224 */ /* 0x000fc800078e0a06 */
[----:B0-----:R-:W-:-:S07]  /*0260*/  IMAD R2, R3, UR8, R0 ;  /* 0x0000000803027c24 */ /* 0x001fce000f8e0200 */
.L_x_55:
[----:B------:R-:W-:Y:S01]  /*0270*/  UIADD3 UR4, UPT, UPT, UR8, -0x1, URZ ;  /* 0xffffffff08047890 */ /* 0x000fe2000fffe0ff */
[----:B------:R-:W-:Y:S01]  /*0280*/  MOV R7, RZ ;  /* 0x000000ff00077202 */ /* 0x000fe20000000f00 */
[----:B------:R-:W0:Y:S02]  /*0290*/  LDCU.64 UR6, c[0x0][0x358] ;  /* 0x00006b00ff0677ac */ /* 0x000e240008000a00 */
[----:B------:R-:W-:-:S09]  /*02a0*/  UISETP.NE.AND UP0, UPT, UR4, URZ, UPT ;  /* 0x000000ff0400728c */ /* 0x000fd2000bf05270 */
[----:B------:R-:W-:Y:S05]  /*02b0*/  BRA.U !UP0, `(.L_x_56) ;  /* 0x0000000108207547 */ /* 0x000fea000b800000 */
[----:B------:R-:W-:-:S07]  /*02c0*/  IMAD.MOV.U32 R7, RZ, RZ, RZ ;  /* 0x000000ffff077224 */ /* 0x000fce00078e00ff */
.L_x_57:
[----:B------:R-:W-:Y:S01]  /*02d0*/  UISETP.GT.U32.AND UP0, UPT, UR4, 0x1, UPT ;  /* 0x000000010400788c */ /* 0x000fe2000bf04070 */
[----:B------:R-:W-:Y:S01]  /*02e0*/  LOP3.LUT R4, R2, 0x1, RZ, 0xc0, !PT ;  /* 0x0000000102047812 */ /* 0x000fe200078ec0ff */
[----:B------:R-:W-:Y:S01]  /*02f0*/  USHF.R.U32.HI UR5, URZ, 0x1, UR4 ;  /* 0x00000001ff057899 */ /* 0x000fe20008011604 */
[----:B------:R-:W-:Y:S02]  /*0300*/  SHF.R.U32.HI R2, RZ, 0x1, R2 ;  /* 0x00000001ff027819 */ /* 0x000fe40000011602 */
[----:B------:R-:W-:-:S04]  /*0310*/  LEA R7, R7, R4, 0x1 ;  /* 0x0000000407077211 */ /* 0x000fc800078e08ff */
[----:B------:R-:W-:Y:S01]  /*0320*/  UMOV UR4, UR5 ;  /* 0x0000000500047c82 */ /* 0x000fe20008000000 */
[----:B------:R-:W-:Y:S05]  /*0330*/  BRA.U UP0, `(.L_x_57) ;  /* 0xfffffffd00e47547 */ /* 0x000fea000b83ffff */
.L_x_56:
[----:B------:R-:W1:Y:S01]  /*0340*/  LDCU.64 UR4, c[0x0][0x380] ;  /* 0x00007000ff0477ac */ /* 0x000e620008000a00 */
[----:B------:R-:W2:Y:S01]  /*0350*/  LDC.64 R2, c[0x0][0x388] ;  /* 0x0000e200ff027b82 */ /* 0x000ea20000000a00 */
[----:B-1----:R-:W-:-:S04]  /*0360*/  LEA R4, P0, R0, UR4, 0x3 ;  /* 0x0000000400047c11 */ /* 0x002fc8000f8018ff */
[----:B------:R-:W-:-:S05]  /*0370*/  LEA.HI.X R5, R0, UR5, RZ, 0x3, P0 ;  /* 0x0000000500057c11 */ /* 0x000fca00080f1cff */
[----:B0-----:R-:W3:Y:S04]  /*0380*/  LDG.E R9, desc[UR6][R4.64] ;  /* 0x0000000604097981 */ /* 0x001ee8000c1e1900 */
[----:B------:R-:W4:Y:S01]  /*0390*/  LDG.E R11, desc[UR6][R4.64+0x4] ;  /* 0x00000406040b7981 */ /* 0x000f22000c1e1900 */
[----:B------:R-:W-:-:S04]  /*03a0*/  IMAD R7, R6, UR8, R7 ;  /* 0x0000000806077c24 */ /* 0x000fc8000f8e0207 */
[----:B--2---:R-:W-:-:S05]  /*03b0*/  IMAD.WIDE R2, R7, 0x8, R2 ;  /* 0x0000000807027825 */ /* 0x004fca00078e0202 */
[----:B---3--:R-:W-:Y:S04]  /*03c0*/  STG.E desc[UR6][R2.64], R9 ;  /* 0x0000000902007986 */ /* 0x008fe8000c101906 */
[----:B----4-:R-:W-:Y:S01]  /*03d0*/  STG.E desc[UR6][R2.64+0x4], R11 ;  /* 0x0000040b02007986 */ /* 0x010fe2000c101906 */
[----:B------:R-:W-:Y:S05]  /*03e0*/  EXIT ;  /* 0x000000000000794d */ /* 0x000fea0003800000 */
        .weak           $__internal_5_$__cuda_sm20_div_s64
        .type           $__internal_5_$__cuda_sm20_div_s64,@function
        .size           $__internal_5_$__cuda_sm20_div_s64,(.L_x_64 - $__internal_5_$__cuda_sm20_div_s64)
$__internal_5_$__cuda_sm20_div_s64:
        /* <DEDUP_REMOVED lines=67> */
[----:B------:R-:W-:Y:S06]  /*0820*/  RET.REL.NODEC R4 `(_Z7reorderP7ComplexS0_i) ;  /* 0xfffffff404f47950 */ /* 0x000fec0003c3ffff */
.L_x_58:
        /* <DEDUP_REMOVED lines=13> */
.L_x_64:


//--------------------- .nv.global.init           --------------------------
	.section	.nv.global.init,"aw",@progbits
	.align	4
.nv.global.init:
	.type		__cudart_i2opi_f,@object
	.size		__cudart_i2opi_f,(.L_0 - __cudart_i2opi_f)
__cudart_i2opi_f:
        /*0000*/ 	.byte	0x41, 0x90, 0x43, 0x3c, 0x99, 0x95, 0x62, 0xdb, 0xc0, 0xdd, 0x34, 0xf5, 0xd1, 0x57, 0x27, 0xfc
        /*0010*/ 	.byte	0x29, 0x15, 0x44, 0x4e, 0x6e, 0x83, 0xf9, 0xa2
.L_0:


//--------------------- .nv.shared.reserved.0     --------------------------
	.section	.nv.shared.reserved.0,"aw",@nobits
	.weak		__nv_reservedSMEM_offset_0_alias
	.size		__nv_reservedSMEM_offset_0_alias, 0, 64
	.other		__nv_reservedSMEM_offset_0_alias,@"STO_CUDA_RESERVED_SHARED STV_DEFAULT"
__nv_reservedSMEM_offset_0_alias:
	.zero		0
	.zero		64


//--------------------- .nv.constant0._Z15CmpleteInverseTP7Complexi --------------------------
	.section	.nv.constant0._Z15CmpleteInverseTP7Complexi,"a",@progbits
	.sectionflags	@""
	.align	4
.nv.constant0._Z15CmpleteInverseTP7Complexi:
	.zero		908


//--------------------- .nv.constant0._Z9ConvertABP7ComplexS0_i --------------------------
	.section	.nv.constant0._Z9ConvertABP7ComplexS0_i,"a",@progbits
	.sectionflags	@""
	.align	4
.nv.constant0._Z9ConvertABP7ComplexS0_i:
	.zero		916


//--------------------- .nv.constant0._Z17TransformAnArrrayP7ComplexS0_iS0_ii --------------------------
	.section	.nv.constant0._Z17TransformAnArrrayP7ComplexS0_iS0_ii,"a",@progbits
	.sectionflags	@""
	.align	4
.nv.constant0._Z17TransformAnArrrayP7ComplexS0_iS0_ii:
	.zero		936


//--------------------- .nv.constant0._Z7TmatrixP7Complexii --------------------------
	.section	.nv.constant0._Z7TmatrixP7Complexii,"a",@progbits
	.sectionflags	@""
	.align	4
.nv.constant0._Z7TmatrixP7Complexii:
	.zero		912


//--------------------- .nv.constant0._Z13CountWInverseP7Complexi --------------------------
	.section	.nv.constant0._Z13CountWInverseP7Complexi,"a",@progbits
	.sectionflags	@""
	.align	4
.nv.constant0._Z13CountWInverseP7Complexi:
	.zero		908


//--------------------- .nv.constant0._Z6CountWP7Complexi --------------------------
	.section	.nv.constant0._Z6CountWP7Complexi,"a",@progbits
	.sectionflags	@""
	.align	4
.nv.constant0._Z6CountWP7Complexi:
	.zero		908


//--------------------- .nv.constant0._Z7reorderP7ComplexS0_i --------------------------
	.section	.nv.constant0._Z7reorderP7ComplexS0_i,"a",@progbits
	.sectionflags	@""
	.align	4
.nv.constant0._Z7reorderP7ComplexS0_i:
	.zero		916


//--------------------- SYMBOLS --------------------------

	.type		.nv.reservedSmem.offset0,@object
	.size		.nv.reservedSmem.offset0,0x4
